def gluon_tcgen05(
    a_ptr,
    b_ptr,
    c_ptr,
    M,
    N,
    K,
    stride_am,
    stride_bk,
    stride_cm,
    BLOCK_M: gl.constexpr,
    BLOCK_N: gl.constexpr,
    BLOCK_K: gl.constexpr,
    DTYPE: gl.constexpr,
    A_LAYOUT: gl.constexpr,
    B_LAYOUT: gl.constexpr,
    C_LAYOUT: gl.constexpr,
    B_SHAPE: gl.constexpr,
    TMEM_LAYOUT: gl.constexpr,
    TMEM_REG: gl.constexpr,
    TRANS_B: gl.constexpr,
    NUM_BUFFERS: gl.constexpr,
):
    a_desc = tma.make_tensor_descriptor(
        a_ptr, [M, K], [stride_am, 1], [BLOCK_M, BLOCK_K], A_LAYOUT
    )
    b_desc = tma.make_tensor_descriptor(
        b_ptr,
        [N, K] if TRANS_B else [K, N],
        [stride_bk, 1],
        B_SHAPE,
        B_LAYOUT,
    )
    c_desc = tma.make_tensor_descriptor(
        c_ptr, [M, N], [stride_cm, 1], [BLOCK_M, BLOCK_N], C_LAYOUT
    )

    a_bufs = gl.allocate_shared_memory(
        DTYPE, [NUM_BUFFERS, BLOCK_M, BLOCK_K], A_LAYOUT
    )
    b_bufs = gl.allocate_shared_memory(DTYPE, [NUM_BUFFERS] + B_SHAPE, B_LAYOUT)

    pid_m = gl.program_id(0)
    pid_n = gl.program_id(1)
    off_m = pid_m * BLOCK_M
    off_n = pid_n * BLOCK_N

    tma_bars = gl.allocate_shared_memory(
        gl.int64, [NUM_BUFFERS, 1], mbarrier.MBarrierLayout()
    )
    mma_bars = gl.allocate_shared_memory(
        gl.int64, [NUM_BUFFERS, 1], mbarrier.MBarrierLayout()
    )
    for i in gl.static_range(NUM_BUFFERS):
        mbarrier.init(tma_bars.index(i), count=1)
        mbarrier.init(mma_bars.index(i), count=1)

    acc_tmem = allocate_tensor_memory(gl.float32, [BLOCK_M, BLOCK_N], TMEM_LAYOUT)
    idx = 0
    phase = 0
    use_acc = False
    for k in range(0, K, BLOCK_K):
        a = a_bufs.index(idx)
        b = b_bufs.index(idx)
        tma_bar = tma_bars.index(idx)
        mma_bar = mma_bars.index(idx)
        mbarrier.expect(
            tma_bar, a_desc.block_type.nbytes + b_desc.block_type.nbytes
        )
        tma.async_copy_global_to_shared(a_desc, [off_m, k], tma_bar, a)
        tma.async_copy_global_to_shared(
            b_desc, [off_n, k] if TRANS_B else [k, off_n], tma_bar, b
        )
        mbarrier.wait(tma_bar, phase=phase)

        if TRANS_B:
            b = b.permute((1, 0))
        tcgen05_mma(a, b, acc_tmem, use_acc=use_acc)
        tcgen05_commit(mma_bar)
        mbarrier.wait(mma_bar, phase=phase)
        use_acc = True

        idx += 1
        if idx == NUM_BUFFERS:
            idx = 0
            phase ^= 1

    for i in gl.static_range(NUM_BUFFERS):
        mbarrier.invalidate(tma_bars.index(i))
        mbarrier.invalidate(mma_bars.index(i))

    acc = acc_tmem.load(TMEM_REG)
    c_smem = gl.allocate_shared_memory(DTYPE, [BLOCK_M, BLOCK_N], C_LAYOUT)
    c_smem.store(acc.to(DTYPE))
    fence_async_shared()
    tma.async_copy_shared_to_global(c_desc, [off_m, off_n], c_smem)
    tma.store_wait(pendings=0)

# config = {"BLOCK_K": 32, "BLOCK_M": 128, "BLOCK_N": 256, "arch": "sm_100", "dtype": "fp16", "num_buffers": 1, "num_warps": 8, "trans_b": 1}
# arch = sm_100


// ===== COMPILED SASS (sm_100a) =====

	.target	sm_100a

	.elftype	@"ET_EXEC"


//--------------------- .note.nv.tkinfo           --------------------------
	.section	.note.nv.tkinfo,"",@"SHT_NOTE"
	.sectionflags	@"SHF_NOTE_NV_TKINFO"
	.tkinfo
        /*0018*/ 	.word	0x00000081
        /*0030*/ 	.string	""
        /*0030*/ 	.string	"ptxas-blackwell"
        /*0030*/ 	.string	"Cuda compilation tools, release 12.9, V12.9.86"
        /*0030*/ 	.string	"Build cuda_12.9.r12.9/compiler.36037853_0"
        /*0030*/ 	.string	"-v  -suppress-debug-info  -lineinfo  -arch sm_100a "



//--------------------- .note.nv.cuver            --------------------------
	.section	.note.nv.cuver,"",@"SHT_NOTE"
	.sectionflags	@"SHF_NOTE_NV_CUVER"
        /*0018*/ 	.short	0x0001
        /*001a*/ 	.short	0x0064
        /*001c*/ 	.short	0x0001
        /*001e*/ 	.short	0x0000
        /*0020*/ 	.short	0x0001
        /*0022*/ 	.short	0x0000


//--------------------- .nv.info                  --------------------------
	.section	.nv.info,"",@"SHT_CUDA_INFO"
	.align	4


	//----- nvinfo : EIATTR_REGCOUNT
	.align		4
        /*0000*/ 	.byte	0x04, 0x2f
        /*0002*/ 	.short	(.L_4 - .L_3)
	.align		4
.L_3:
        /*0004*/ 	.word	index@(gluon_tcgen05)
        /*0008*/ 	.word	0x00000087


	//----- nvinfo : EIATTR_FRAME_SIZE
	.align		4
.L_4:
        /*000c*/ 	.byte	0x04, 0x11
        /*000e*/ 	.short	(.L_6 - .L_5)
	.align		4
.L_5:
        /*0010*/ 	.word	index@($__internal_2_$__cuda_sm10x_tcgen05_guardrail_trap_unallocated_columns_being_dealloced)
        /*0014*/ 	.word	0x00000000


	//----- nvinfo : EIATTR_FRAME_SIZE
	.align		4
.L_6:
        /*0018*/ 	.byte	0x04, 0x11
        /*001a*/ 	.short	(.L_8 - .L_7)
	.align		4
.L_7:
        /*001c*/ 	.word	index@($__internal_1_$__cuda_sm10x_tcgen05_guardrail_trap_phase_invalid_during_alloc)
        /*0020*/ 	.word	0x00000000


	//----- nvinfo : EIATTR_FRAME_SIZE
	.align		4
.L_8:
        /*0024*/ 	.byte	0x04, 0x11
        /*0026*/ 	.short	(.L_10 - .L_9)
	.align		4
.L_9:
        /*0028*/ 	.word	index@($__internal_0_$__cuda_sm10x_tcgen05_guardrail_trap_col_being_dealloced_not_returned_by_alloc)
        /*002c*/ 	.word	0x00000000


	//----- nvinfo : EIATTR_FRAME_SIZE
	.align		4
.L_10:
        /*0030*/ 	.byte	0x04, 0x11
        /*0032*/ 	.short	(.L_12 - .L_11)
	.align		4
.L_11:
        /*0034*/ 	.word	index@(gluon_tcgen05)
        /*0038*/ 	.word	0x00000000


	//----- nvinfo : EIATTR_MIN_STACK_SIZE
	.align		4
.L_12:
        /*003c*/ 	.byte	0x04, 0x12
        /*003e*/ 	.short	(.L_14 - .L_13)
	.align		4
.L_13:
        /*0040*/ 	.word	index@(gluon_tcgen05)
        /*0044*/ 	.word	0x00000000
.L_14:


//--------------------- .nv.info.gluon_tcgen05    --------------------------
	.section	.nv.info.gluon_tcgen05,"",@"SHT_CUDA_INFO"
	.sectionflags	@""
	.align	4


	//----- nvinfo : EIATTR_CUDA_API_VERSION
	.align		4
        /*0000*/ 	.byte	0x04, 0x37
        /*0002*/ 	.short	(.L_16 - .L_15)
.L_15:
        /*0004*/ 	.word	0x00000081


	//----- nvinfo : EIATTR_KPARAM_INFO
	.align		4
.L_16:
        /*0008*/ 	.byte	0x04, 0x17
        /*000a*/ 	.short	(.L_18 - .L_17)
.L_17:
        /*000c*/ 	.word	0x00000000
        /*0010*/ 	.short	0x000a
        /*0012*/ 	.short	0x0048
        /*0014*/ 	.byte	0x00, 0xf4, 0x21, 0x00


	//----- nvinfo : EIATTR_KPARAM_INFO
	.align		4
.L_18:
        /*0018*/ 	.byte	0x04, 0x17
        /*001a*/ 	.short	(.L_20 - .L_19)
.L_19:
        /*001c*/ 	.word	0x00000000
        /*0020*/ 	.short	0x0009
        /*0022*/ 	.short	0x0040
        /*0024*/ 	.byte	0x00, 0xf4, 0x21, 0x00


	//----- nvinfo : EIATTR_KPARAM_INFO
	.align		4
.L_20:
        /*0028*/ 	.byte	0x04, 0x17
        /*002a*/ 	.short	(.L_22 - .L_21)
.L_21:
        /*002c*/ 	.word	0x00000000
        /*0030*/ 	.short	0x0008
        /*0032*/ 	.short	0x0038
        /*0034*/ 	.byte	0x00, 0xf0, 0x21, 0x00


	//----- nvinfo : EIATTR_KPARAM_INFO
	.align		4
.L_22:
        /*0038*/ 	.byte	0x04, 0x17
        /*003a*/ 	.short	(.L_24 - .L_23)
.L_23:
        /*003c*/ 	.word	0x00000000
        /*0040*/ 	.short	0x0007
        /*0042*/ 	.short	0x0030
        /*0044*/ 	.byte	0x00, 0xf0, 0x21, 0x00


	//----- nvinfo : EIATTR_KPARAM_INFO
	.align		4
.L_24:
        /*0048*/ 	.byte	0x04, 0x17
        /*004a*/ 	.short	(.L_26 - .L_25)
.L_25:
        /*004c*/ 	.word	0x00000000
        /*0050*/ 	.short	0x0006
        /*0052*/ 	.short	0x0028
        /*0054*/ 	.byte	0x00, 0xf0, 0x21, 0x00


	//----- nvinfo : EIATTR_KPARAM_INFO
	.align		4
.L_26:
        /*0058*/ 	.byte	0x04, 0x17
        /*005a*/ 	.short	(.L_28 - .L_27)
.L_27:
        /*005c*/ 	.word	0x00000000
        /*0060*/ 	.short	0x0005
        /*0062*/ 	.short	0x0020
        /*0064*/ 	.byte	0x00, 0xf0, 0x11, 0x00


	//----- nvinfo : EIATTR_KPARAM_INFO
	.align		4
.L_28:
        /*0068*/ 	.byte	0x04, 0x17
        /*006a*/ 	.short	(.L_30 - .L_29)
.L_29:
        /*006c*/ 	.word	0x00000000
        /*0070*/ 	.short	0x0004
        /*0072*/ 	.short	0x001c
        /*0074*/ 	.byte	0x00, 0xf0, 0x11, 0x00


	//----- nvinfo : EIATTR_KPARAM_INFO
	.align		4
.L_30:
        /*0078*/ 	.byte	0x04, 0x17
        /*007a*/ 	.short	(.L_32 - .L_31)
.L_31:
        /*007c*/ 	.word	0x00000000
        /*0080*/ 	.short	0x0003
        /*0082*/ 	.short	0x0018
        /*0084*/ 	.byte	0x00, 0xf0, 0x11, 0x00


	//----- nvinfo : EIATTR_KPARAM_INFO
	.align		4
.L_32:
        /*0088*/ 	.byte	0x04, 0x17
        /*008a*/ 	.short	(.L_34 - .L_33)
.L_33:
        /*008c*/ 	.word	0x00000000
        /*0090*/ 	.short	0x0002
        /*0092*/ 	.short	0x0010
        /*0094*/ 	.byte	0x00, 0xf4, 0x21, 0x00


	//----- nvinfo : EIATTR_KPARAM_INFO
	.align		4
.L_34:
        /*0098*/ 	.byte	0x04, 0x17
        /*009a*/ 	.short	(.L_36 - .L_35)
.L_35:
        /*009c*/ 	.word	0x00000000
        /*00a0*/ 	.short	0x0001
        /*00a2*/ 	.short	0x0008
        /*00a4*/ 	.byte	0x00, 0xf4, 0x21, 0x00


	//----- nvinfo : EIATTR_KPARAM_INFO
	.align		4
.L_36:
        /*00a8*/ 	.byte	0x04, 0x17
        /*00aa*/ 	.short	(.L_38 - .L_37)
.L_37:
        /*00ac*/ 	.word	0x00000000
        /*00b0*/ 	.short	0x0000
        /*00b2*/ 	.short	0x0000
        /*00b4*/ 	.byte	0x00, 0xf4, 0x21, 0x00


	//----- nvinfo : EIATTR_AT_ENTRY_FRAGMENTS
	.align		4
.L_38:
        /*00b8*/ 	.byte	0x04, 0x4f
        /*00ba*/ 	.short	(.L_40 - .L_39)


	//   ....[0]....
.L_39:
        /*00bc*/ 	.word	0x00000004


	//----- nvinfo : EIATTR_RESERVED_SMEM_USED
	.align		4
.L_40:
        /*00c0*/ 	.byte	0x01, 0x41
	.zero		2


	//----- nvinfo : EIATTR_SPARSE_MMA_MASK
	.align		4
        /*00c4*/ 	.byte	0x03, 0x50
        /*00c6*/ 	.short	0x0000


	//----- nvinfo : EIATTR_TCGEN05_1CTA_USED
	.align		4
        /*00c8*/ 	.byte	0x01, 0x51
	.zero		2


	//----- nvinfo : EIATTR_MAXREG_COUNT
	.align		4
        /*00cc*/ 	.byte	0x03, 0x1b
        /*00ce*/ 	.short	0x00ff


	//----- nvinfo : EIATTR_NUM_BARRIERS
	.align		4
        /*00d0*/ 	.byte	0x02, 0x4c
        /*00d2*/ 	.byte	0x01
	.zero		1


	//----- nvinfo : EIATTR_INT_WARP_WIDE_INSTR_OFFSETS
	.align		4
        /*00d4*/ 	.byte	0x04, 0x31
        /*00d6*/ 	.short	(.L_42 - .L_41)


	//   ....[0]....
.L_41:
        /*00d8*/ 	.word	0x00001780


	//   ....[1]....
        /*00dc*/ 	.word	0x000017a0


	//   ....[2]....
        /*00e0*/ 	.word	0x00001820


	//   ....[3]....
        /*00e4*/ 	.word	0x00001930


	//   ....[4]....
        /*00e8*/ 	.word	0x00001940


	//   ....[5]....
        /*00ec*/ 	.word	0x000019a0


	//   ....[6]....
        /*00f0*/ 	.word	0x000019b0


	//   ....[7]....
        /*00f4*/ 	.word	0x00001bd0


	//   ....[8]....
        /*00f8*/ 	.word	0x00001be0


	//   ....[9]....
        /*00fc*/ 	.word	0x00001d00


	//   ....[10]....
        /*0100*/ 	.word	0x00001d10


	//   ....[11]....
        /*0104*/ 	.word	0x00001d50


	//   ....[12]....
        /*0108*/ 	.word	0x00001d90


	//   ....[13]....
        /*010c*/ 	.word	0x00001ed0


	//   ....[14]....
        /*0110*/ 	.word	0x00001ee0


	//   ....[15]....
        /*0114*/ 	.word	0x00002110


	//   ....[16]....
        /*0118*/ 	.word	0x00002120


	//   ....[17]....
        /*011c*/ 	.word	0x000028c0


	//   ....[18]....
        /*0120*/ 	.word	0x00002910


	//----- nvinfo : EIATTR_COOP_GROUP_MASK_REGIDS
	.align		4
.L_42:
        /*0124*/ 	.byte	0x04, 0x29
        /*0126*/ 	.short	(.L_44 - .L_43)


	//   ....[0]....
.L_43:
        /*0128*/ 	.word	0xffffffff


	//   ....[1]....
        /*012c*/ 	.word	0xffffffff


	//   ....[2]....
        /*0130*/ 	.word	0xffffffff


	//   ....[3]....
        /*0134*/ 	.word	0xffffffff


	//   ....[4]....
        /*0138*/ 	.word	0xffffffff


	//   ....[5]....
        /*013c*/ 	.word	0xffffffff


	//   ....[6]....
        /*0140*/ 	.word	0xffffffff


	//   ....[7]....
        /*0144*/ 	.word	0xffffffff


	//   ....[8]....
        /*0148*/ 	.word	0xffffffff


	//   ....[9]....
        /*014c*/ 	.word	0xffffffff


	//----- nvinfo : EIATTR_COOP_GROUP_INSTR_OFFSETS
	.align		4
.L_44:
        /*0150*/ 	.byte	0x04, 0x28
        /*0152*/ 	.short	(.L_46 - .L_45)


	//   ....[0]....
.L_45:
        /*0154*/ 	.word	0x00000050


	//   ....[1]....
        /*0158*/ 	.word	0x00000310


	//   ....[2]....
        /*015c*/ 	.word	0x00000500


	//   ....[3]....
        /*0160*/ 	.word	0x000009a0


	//   ....[4]....
        /*0164*/ 	.word	0x00000ae0


	//   ....[5]....
        /*0168*/ 	.word	0x00000fe0


	//   ....[6]....
        /*016c*/ 	.word	0x00001120


	//   ....[7]....
        /*0170*/ 	.word	0x00001610


	//   ....[8]....
        /*0174*/ 	.word	0x00002750


	//   ....[9]....
        /*0178*/ 	.word	0x000029c0


	//----- nvinfo : EIATTR_VRC_CTA_INIT_COUNT
	.align		4
.L_46:
        /*017c*/ 	.byte	0x02, 0x4a
        /*017e*/ 	.byte	0x80
	.zero		1


	//----- nvinfo : EIATTR_MBARRIER_INSTR_OFFSETS
	.align		4
        /*0180*/ 	.byte	0x04, 0x39
        /*0182*/ 	.short	(.L_48 - .L_47)


	//   ....[0]....
.L_47:
        /*0184*/ 	.word	0x00001840
        /*0188*/ 	.word	0x000000ff
        /*018c*/ 	.word	0x00006000
        /*0190*/ 	.short	0x0100
        /*0192*/ 	.byte	0x08
	.zero		1


	//   ....[1]....
        /*0194*/ 	.word	0x00001850
        /*0198*/ 	.word	0x000000ff
        /*019c*/ 	.word	0x00006010
        /*01a0*/ 	.short	0x0100
        /*01a2*/ 	.byte	0x08
	.zero		1


	//   ....[2]....
        /*01a4*/ 	.word	0x00001af0
        /*01a8*/ 	.word	0x000000ff
        /*01ac*/ 	.word	0x00006000
        /*01b0*/ 	.short	0x010a
        /*01b2*/ 	.byte	0x08
	.zero		1


	//   ....[3]....
        /*01b4*/ 	.word	0x00001c30
        /*01b8*/ 	.word	0x000000ff
        /*01bc*/ 	.word	0x00006010
        /*01c0*/ 	.short	0x010a
        /*01c2*/ 	.byte	0x08
	.zero		1


	//   ....[4]....
        /*01c4*/ 	.word	0x00001e10
        /*01c8*/ 	.word	0x000000ff
        /*01cc*/ 	.word	0x00006000
        /*01d0*/ 	.short	0x010a
        /*01d2*/ 	.byte	0x08
	.zero		1


	//   ....[5]....
        /*01d4*/ 	.word	0x00001f20
        /*01d8*/ 	.word	0x000000ff
        /*01dc*/ 	.word	0x00006010
        /*01e0*/ 	.short	0x010a
        /*01e2*/ 	.byte	0x08
	.zero		1


	//   ....[6]....
        /*01e4*/ 	.word	0x00001fb0
        /*01e8*/ 	.word	0x000000ff
        /*01ec*/ 	.word	0x00006000
        /*01f0*/ 	.short	0x0108
        /*01f2*/ 	.byte	0x08
	.zero		1


	//   ....[7]....
        /*01f4*/ 	.word	0x00001fc0
        /*01f8*/ 	.word	0x000000ff
        /*01fc*/ 	.word	0x00006010
        /*0200*/ 	.short	0x0108
        /*0202*/ 	.byte	0x08
	.zero		1


	//   ....[8]....
        /*0204*/ 	.word	0x000029e0
        /*0208*/ 	.word	0x000000ff
        /*020c*/ 	.word	0x00006000
        /*0210*/ 	.short	0x010a
        /*0212*/ 	.byte	0x08
	.zero		1


	//   ....[9]....
        /*0214*/ 	.word	0x00002a10
        /*0218*/ 	.word	0x000000ff
        /*021c*/ 	.word	0x00006010
        /*0220*/ 	.short	0x010a
        /*0222*/ 	.byte	0x08
	.zero		1


	//   ....[10]....
        /*0224*/ 	.word	0x00002a40
        /*0228*/ 	.word	0x000000ff
        /*022c*/ 	.word	0x00006000
        /*0230*/ 	.short	0x010a
        /*0232*/ 	.byte	0x08
	.zero		1


	//   ....[11]....
        /*0234*/ 	.word	0x00002a70
        /*0238*/ 	.word	0x000000ff
        /*023c*/ 	.word	0x00006010
        /*0240*/ 	.short	0x010a
        /*0242*/ 	.byte	0x08
	.zero		1


	//----- nvinfo : EIATTR_NUM_MBARRIERS
	.align		4
.L_48:
        /*0244*/ 	.byte	0x03, 0x38
        /*0246*/ 	.short	0x0002


	//----- nvinfo : EIATTR_EXIT_INSTR_OFFSETS
	.align		4
        /*0248*/ 	.byte	0x04, 0x1c
        /*024a*/ 	.short	(.L_50 - .L_49)


	//   ....[0]....
.L_49:
        /*024c*/ 	.word	0x000029d0


	//----- nvinfo : EIATTR_REQNTID
	.align		4
.L_50:
        /*0250*/ 	.byte	0x04, 0x10
        /*0252*/ 	.short	(.L_52 - .L_51)
.L_51:
        /*0254*/ 	.word	0x00000100
        /*0258*/ 	.word	0x00000001
        /*025c*/ 	.word	0x00000001


	//----- nvinfo : EIATTR_CRS_STACK_SIZE
	.align		4
.L_52:
        /*0260*/ 	.byte	0x04, 0x1e
        /*0262*/ 	.short	(.L_54 - .L_53)
.L_53:
        /*0264*/ 	.word	0x00000000


	//----- nvinfo : EIATTR_CBANK_PARAM_SIZE
	.align		4
.L_54:
        /*0268*/ 	.byte	0x03, 0x19
        /*026a*/ 	.short	0x0050


	//----- nvinfo : EIATTR_PARAM_CBANK
	.align		4
        /*026c*/ 	.byte	0x04, 0x0a
        /*026e*/ 	.short	(.L_56 - .L_55)
	.align		4
.L_55:
        /*0270*/ 	.word	index@(.nv.constant0.gluon_tcgen05)
        /*0274*/ 	.short	0x0380
        /*0276*/ 	.short	0x0050


	//----- nvinfo : EIATTR_SW_WAR
	.align		4
.L_56:
        /*0278*/ 	.byte	0x04, 0x36
        /*027a*/ 	.short	(.L_58 - .L_57)
.L_57:
        /*027c*/ 	.word	0x00000008
.L_58:


//--------------------- .nv.compat                --------------------------
	.section	.nv.compat,"",@"SHT_CUDA_COMPAT_INFO"
	.align	4
        /*0000*/ 	.byte	0x02, 0x02, 0x02, 0x00, 0x02, 0x05, 0x05, 0x00, 0x02, 0x03, 0x03, 0x00, 0x02, 0x06, 0x01, 0x00


//--------------------- .nv.callgraph             --------------------------
	.section	.nv.callgraph,"",@"SHT_CUDA_CALLGRAPH"
	.align	4
	.sectionentsize	8
	.align		4
        /*0000*/ 	.word	0x00000000
	.align		4
        /*0004*/ 	.word	0xffffffff
	.align		4
        /*0008*/ 	.word	0x00000000
	.align		4
        /*000c*/ 	.word	0xfffffffe
	.align		4
        /*0010*/ 	.word	0x00000000
	.align		4
        /*0014*/ 	.word	0xfffffffd
	.align		4
        /*0018*/ 	.word	0x00000000
	.align		4
        /*001c*/ 	.word	0xfffffffc


//--------------------- .text.gluon_tcgen05       --------------------------
	.section	.text.gluon_tcgen05,"ax",@progbits
	.align	128
        .global         gluon_tcgen05
        .type           gluon_tcgen05,@function
        .size           gluon_tcgen05,(.L_x_73 - gluon_tcgen05)
        .other          gluon_tcgen05,@"STO_CUDA_ENTRY STV_DEFAULT"
gluon_tcgen05:
.text.gluon_tcgen05:
[----:B------:R-:W1:Y:S01]  /*0000*/  LDC R1, c[0x0][0x37c] ;  /* 0x0000df00ff017b82 */ /* 0x000e620000000800 */
[----:B------:R-:W2:Y:S02]  /*0010*/  S2R R0, SR_TID.X ;  /* 0x0000000000007919 */ /* 0x000ea40000002100 */
[----:B--2---:R-:W-:-:S13]  /*0020*/  ISETP.GE.U32.AND P2, PT, R0, 0x20, PT ;  /* 0x000000200000780c */ /* 0x004fda0003f46070 */
[----:B------:R-:W-:Y:S05]  /*0030*/  @P2 BRA `(.L_x_0) ;  /* 0x0000000000b82947 */ /* 0x000fea0003800000 */
[----:B------:R-:W2:Y:S01]  /*0040*/  S2UR UR6, SR_CgaCtaId ;  /* 0x00000000000679c3 */ /* 0x000ea20000008800 */
[----:B------:R-:W-:Y:S01]  /*0050*/  NOP ;  /* 0x0000000000007918 */ /* 0x000fe20000000000 */
[----:B------:R-:W-:Y:S02]  /*0060*/  UMOV UR4, 0x40 ;  /* 0x0000004000047882 */ /* 0x000fe40000000000 */
[----:B--2---:R-:W-:-:S09]  /*0070*/  ULEA UR4, UR6, UR4, 0x18 ;  /* 0x0000000406047291 */ /* 0x004fd2000f8ec0ff */
[----:B------:R-:W2:Y:S01]  /*0080*/  LDS.U8 R2, [UR4] ;  /* 0x00000004ff027984 */ /* 0x000ea20008000000 */
[----:B------:R-:W-:Y:S02]  /*0090*/  UMOV UR4, 0x400 ;  /* 0x0000040000047882 */ /* 0x000fe40000000000 */
[----:B------:R-:W-:Y:S01]  /*00a0*/  ULEA UR4, UR6, UR4, 0x18 ;  /* 0x0000000406047291 */ /* 0x000fe2000f8ec0ff */
[----:B--2---:R-:W-:-:S13]  /*00b0*/  ISETP.NE.AND P0, PT, R2, RZ, PT ;  /* 0x000000ff0200720c */ /* 0x004fda0003f05270 */
[----:B------:R-:W-:Y:S05]  /*00c0*/  @P0 BRA `(.L_x_1) ;  /* 0x00000000007c0947 */ /* 0x000fea0003800000 */
[----:B------:R-:W-:-:S13]  /*00d0*/  ELECT P0, URZ, PT ;  /* 0x0000000000ff782f */ /* 0x000fda0003800000 */
[----:B------:R-:W-:Y:S05]  /*00e0*/  @!P0 BRA `(.L_x_2) ;  /* 0x0000000000848947 */ /* 0x000fea0003800000 */
[----:B------:R-:W-:Y:S01]  /*00f0*/  UMOV UR5, 0x8 ;  /* 0x0000000800057882 */ /* 0x000fe20000000000 */
[----:B------:R-:W-:Y:S02]  /*0100*/  IMAD.MOV.U32 R5, RZ, RZ, 0x1 ;  /* 0x00000001ff057424 */ /* 0x000fe400078e00ff */
[----:B------:R-:W-:Y:S02]  /*0110*/  IMAD.MOV.U32 R3, RZ, RZ, 0xff ;  /* 0x000000ffff037424 */ /* 0x000fe400078e00ff */
[----:B------:R-:W-:Y:S04]  /*0120*/  DEPBAR.LE SB2, 0x36 ;  /* 0x0000ad800000791a */ /* 0x000fe80000000000 */
[----:B------:R-:W2:Y:S02]  /*0130*/  UTCATOMSWS.FIND_AND_SET.ALIGN UP0, UR5, UR5 ;  /* 0x00000005000575e3 */ /* 0x000ea40008000800 */
[----:B--2---:R-:W-:-:S04]  /*0140*/  PLOP3.LUT P0, PT, PT, PT, UP0, 0x80, 0x8 ;  /* 0x000000000008781c */ /* 0x004fc80003f0f008 */
[----:B------:R-:W-:-:S04]  /*0150*/  SEL R2, RZ, 0xffffffff, !P0 ;  /* 0xffffffffff027807 */ /* 0x000fc80004000000 */
[----:B------:R-:W-:Y:S01]  /*0160*/  ISETP.NE.AND P0, PT, R2, RZ, PT ;  /* 0x000000ff0200720c */ /* 0x000fe20003f05270 */
[----:B------:R-:W-:-:S12]  /*0170*/  IMAD.U32 R2, RZ, RZ, UR5 ;  /* 0x00000005ff027e24 */ /* 0x000fd8000f8e00ff */
[----:B------:R-:W-:Y:S05]  /*0180*/  @P0 BRA `(.L_x_3) ;  /* 0x0000000000240947 */ /* 0x000fea0003800000 */
.L_x_4:
[----:B------:R-:W-:Y:S05]  /*0190*/  NANOSLEEP 0x64 ;  /* 0x000000640000795d */ /* 0x000fea0003800000 */
[----:B------:R-:W-:-:S05]  /*01a0*/  UMOV UR5, 0x8 ;  /* 0x0000000800057882 */ /* 0x000fca0000000000 */
[----:B------:R-:W-:Y:S04]  /*01b0*/  DEPBAR.LE SB2, 0x36 ;  /* 0x0000ad800000791a */ /* 0x000fe80000000000 */
[----:B------:R-:W2:Y:S02]  /*01c0*/  UTCATOMSWS.FIND_AND_SET.ALIGN UP0, UR5, UR5 ;  /* 0x00000005000575e3 */ /* 0x000ea40008000800 */
[----:B--2---:R-:W-:-:S04]  /*01d0*/  PLOP3.LUT P0, PT, PT, PT, UP0, 0x80, 0x8 ;  /* 0x000000000008781c */ /* 0x004fc80003f0f008 */
[----:B------:R-:W-:-:S04]  /*01e0*/  SEL R2, RZ, 0xffffffff, !P0 ;  /* 0xffffffffff027807 */ /* 0x000fc80004000000 */
[----:B------:R-:W-:Y:S01]  /*01f0*/  ISETP.NE.AND P0, PT, R2, RZ, PT ;  /* 0x000000ff0200720c */ /* 0x000fe20003f05270 */
[----:B------:R-:W-:-:S12]  /*0200*/  IMAD.U32 R2, RZ, RZ, UR5 ;  /* 0x00000005ff027e24 */ /* 0x000fd8000f8e00ff */
[----:B------:R-:W-:Y:S05]  /*0210*/  @!P0 BRA `(.L_x_4) ;  /* 0xfffffffc00dc8947 */ /* 0x000fea000383ffff */
.L_x_3:
[C---:B------:R-:W-:Y:S01]  /*0220*/  VIADD R4, R2.reuse, 0x10 ;  /* 0x0000001002047836 */ /* 0x040fe20000000000 */
[----:B------:R-:W-:Y:S01]  /*0230*/  UMOV UR5, 0x50 ;  /* 0x0000005000057882 */ /* 0x000fe20000000000 */
[----:B------:R-:W-:Y:S01]  /*0240*/  SHF.L.U32 R3, R3, R2, RZ ;  /* 0x0000000203037219 */ /* 0x000fe200000006ff */
[----:B------:R-:W-:Y:S01]  /*0250*/  ULEA UR5, UR6, UR5, 0x18 ;  /* 0x0000000506057291 */ /* 0x000fe2000f8ec0ff */
[----:B------:R-:W-:Y:S01]  /*0260*/  IMAD.SHL.U32 R2, R2, 0x20, RZ ;  /* 0x0000002002027824 */ /* 0x000fe200078e00ff */
[----:B------:R-:W-:-:S04]  /*0270*/  SHF.L.U32 R4, R5, R4, RZ ;  /* 0x0000000405047219 */ /* 0x000fc800000006ff */
[----:B------:R-:W-:-:S05]  /*0280*/  LOP3.LUT R3, R4, R3, RZ, 0xfc, !PT ;  /* 0x0000000304037212 */ /* 0x000fca00078efcff */
[----:B------:R2:W-:Y:S04]  /*0290*/  ATOMS.OR RZ, [UR5], R3 ;  /* 0x00000003ffff798c */ /* 0x0005e8000b000005 */
[----:B------:R2:W-:Y:S01]  /*02a0*/  STS [UR4], R2 ;  /* 0x00000002ff007988 */ /* 0x0005e20008000804 */
[----:B------:R-:W-:Y:S05]  /*02b0*/  BRA `(.L_x_2) ;  /* 0x0000000000107947 */ /* 0x000fea0003800000 */
.L_x_1:
[----:B------:R-:W-:Y:S01]  /*02c0*/  IMAD.MOV.U32 R3, RZ, RZ, -0x1 ;  /* 0xffffffffff037424 */ /* 0x000fe200078e00ff */
[----:B------:R-:W-:-:S04]  /*02d0*/  MOV R2, 0x300 ;  /* 0x0000030000027802 */ /* 0x000fc80000000f00 */
[----:B------:R2:W-:Y:S03]  /*02e0*/  STS [UR4], R3 ;  /* 0x00000003ff007988 */ /* 0x0005e60008000804 */
[----:B-12---:R-:W-:Y:S05]  /*02f0*/  CALL.REL.NOINC `($__internal_1_$__cuda_sm10x_tcgen05_guardrail_trap_phase_invalid_during_alloc) ;  /* 0x0000002400f47944 */ /* 0x006fea0003c00000 */
.L_x_2:
[----:B------:R-:W-:Y:S05]  /*0300*/  WARPSYNC.ALL ;  /* 0x0000000000007948 */ /* 0x000fea0003800000 */
[----:B------:R-:W-:Y:S01]  /*0310*/  NOP ;  /* 0x0000000000007918 */ /* 0x000fe20000000000 */
.L_x_0:
[----:B------:R-:W3:Y:S08]  /*0320*/  S2UR UR4, SR_CgaCtaId ;  /* 0x00000000000479c3 */ /* 0x000ef00000008800 */
[----:B------:R-:W-:Y:S01]  /*0330*/  BAR.SYNC.DEFER_BLOCKING 0x0 ;  /* 0x0000000000007b1d */ /* 0x000fe20000010000 */
[----:B------:R-:W-:-:S05]  /*0340*/  LOP3.LUT R132, R0, 0xff, RZ, 0xc0, !PT ;  /* 0x000000ff00847812 */ /* 0x000fca00078ec0ff */
[----:B------:R-:W-:Y:S02]  /*0350*/  UMOV UR8, 0x400 ;  /* 0x0000040000087882 */ /* 0x000fe40000000000 */
[----:B------:R-:W4:Y:S08]  /*0360*/  LDC R4, c[0x0][0x398] ;  /* 0x0000e600ff047b82 */ /* 0x000f300000000800 */
[----:B------:R-:W5:Y:S01]  /*0370*/  LDC R12, c[0x0][0x3a0] ;  /* 0x0000e800ff0c7b82 */ /* 0x000f620000000800 */
[----:B---3--:R-:W-:-:S07]  /*0380*/  ULEA UR8, UR4, UR8, 0x18 ;  /* 0x0000000804087291 */ /* 0x008fce000f8ec0ff */
[----:B------:R-:W3:Y:S02]  /*0390*/  S2UR UR11, SR_CTAID.Y ;  /* 0x00000000000b79c3 */ /* 0x000ee40000002600 */
[----:B--2---:R-:W2:Y:S06]  /*03a0*/  LDS R3, [UR8] ;  /* 0x00000008ff037984 */ /* 0x004eac0008000800 */
[----:B------:R-:W-:Y:S06]  /*03b0*/  BAR.SYNC.DEFER_BLOCKING 0x0 ;  /* 0x0000000000007b1d */ /* 0x000fec0000010000 */
[----:B------:R-:W-:Y:S05]  /*03c0*/  @P2 BRA `(.L_x_5) ;  /* 0x0000000000182947 */ /* 0x000fea0003800000 */
[----:B------:R-:W-:Y:S01]  /*03d0*/  ELECT P0, URZ, PT ;  /* 0x0000000000ff782f */ /* 0x000fe20003800000 */
[----:B------:R-:W-:Y:S01]  /*03e0*/  IMAD.MOV.U32 R2, RZ, RZ, 0x1 ;  /* 0x00000001ff027424 */ /* 0x000fe200078e00ff */
[----:B------:R-:W-:Y:S01]  /*03f0*/  UMOV UR5, 0x40 ;  /* 0x0000004000057882 */ /* 0x000fe20000000000 */
[----:B------:R-:W-:Y:S01]  /*0400*/  UVIRTCOUNT.DEALLOC.SMPOOL 0x80 ;  /* 0x000000800000784c */ /* 0x000fe20000000000 */
[----:B------:R-:W-:-:S09]  /*0410*/  ULEA UR5, UR4, UR5, 0x18 ;  /* 0x0000000504057291 */ /* 0x000fd2000f8ec0ff */
[----:B------:R5:W-:Y:S03]  /*0420*/  @P0 STS.U8 [UR5], R2 ;  /* 0x00000002ff000988 */ /* 0x000be60008000005 */
.L_x_5:
[----:B------:R-:W5:Y:S01]  /*0430*/  S2UR UR4, SR_CTAID.Z ;  /* 0x00000000000479c3 */ /* 0x000f620000002700 */
[----:B------:R-:W4:Y:S01]  /*0440*/  LDCU UR5, c[0x0][0x370] ;  /* 0x00006e00ff0577ac */ /* 0x000f220008000800 */
[----:B------:R-:W-:Y:S01]  /*0450*/  ISETP.GE.U32.AND P0, PT, R132, 0x20, PT ;  /* 0x000000208400780c */ /* 0x000fe20003f06070 */
[----:B----4-:R-:W-:Y:S01]  /*0460*/  VIADD R4, R4, 0xffffffff ;  /* 0xffffffff04047836 */ /* 0x010fe20000000000 */
[C---:B------:R-:W-:Y:S01]  /*0470*/  ISETP.NE.U32.AND P3, PT, R132.reuse, RZ, PT ;  /* 0x000000ff8400720c */ /* 0x040fe20003f65070 */
[----:B------:R-:W5:Y:S01]  /*0480*/  LDCU UR7, c[0x0][0x374] ;  /* 0x00006e80ff0777ac */ /* 0x000f620008000800 */
[----:B------:R-:W-:Y:S01]  /*0490*/  LEA R10, R132, UR8, 0x2 ;  /* 0x00000008840a7c11 */ /* 0x000fe2000f8e10ff */
[----:B-----5:R-:W-:Y:S01]  /*04a0*/  VIADD R11, R12, 0xffffffff ;  /* 0xffffffff0c0b7836 */ /* 0x020fe20000000000 */
[----:B------:R-:W4:Y:S01]  /*04b0*/  S2UR UR6, SR_CTAID.X ;  /* 0x00000000000679c3 */ /* 0x000f220000002500 */
[----:B------:R-:W5:Y:S01]  /*04c0*/  LDCU.64 UR16, c[0x0][0x3c0] ;  /* 0x00007800ff1077ac */ /* 0x000f620008000a00 */
[----:B--2---:R-:W-:Y:S01]  /*04d0*/  R2UR UR29, R3 ;  /* 0x00000000031d72ca */ /* 0x004fe200000e0000 */
[----:B------:R-:W-:Y:S04]  /*04e0*/  BSSY.RECONVERGENT B0, `(.L_x_6) ;  /* 0x0000011000007945 */ /* 0x000fe80003800200 */
[----:B------:R2:W-:Y:S01]  /*04f0*/  @!P0 STS [R10], RZ ;  /* 0x000000ff0a008388 */ /* 0x0005e20000000800 */
[----:B------:R-:W-:-:S03]  /*0500*/  NOP ;  /* 0x0000000000007918 */ /* 0x000fc60000000000 */
[----:B------:R2:W-:Y:S01]  /*0510*/  @!P3 STS [UR8+0x24], R4 ;  /* 0x00002404ff00b988 */ /* 0x0005e20008000808 */
[----:B---3--:R-:W-:-:S03]  /*0520*/  UIMAD UR4, UR4, UR7, UR11 ;  /* 0x00000007040472a4 */ /* 0x008fc6000f8e020b */
[----:B------:R2:W-:Y:S01]  /*0530*/  @!P3 STS [UR8+0x20], R11 ;  /* 0x0000200bff00b988 */ /* 0x0005e20008000808 */
[----:B----4-:R-:W-:-:S04]  /*0540*/  UIMAD UR4, UR4, UR5, UR6 ;  /* 0x00000005040472a4 */ /* 0x010fc8000f8e0206 */
[----:B------:R-:W-:-:S04]  /*0550*/  UIMAD UR4, UR4, 0x180, URZ ;  /* 0x00000180040478a4 */ /* 0x000fc8000f8e02ff */
[----:B-----5:R-:W-:-:S04]  /*0560*/  UIADD3 UR12, UP0, UPT, UR4, UR16, URZ ;  /* 0x00000010040c7290 */ /* 0x020fc8000ff1e0ff */
[----:B------:R-:W-:Y:S01]  /*0570*/  ULEA.HI.X.SX32 UR13, UR4, UR17, 0x1, UP0 ;  /* 0x00000011040d7291 */ /* 0x000fe200080f0eff */
[----:B--2---:R-:W-:Y:S11]  /*0580*/  @P3 BRA `(.L_x_7) ;  /* 0x0000000000183947 */ /* 0x004ff60003800000 */
[----:B------:R-:W2:Y:S01]  /*0590*/  LDS R2, [UR8+0x8] ;  /* 0x00000808ff027984 */ /* 0x000ea20008000800 */
[----:B------:R-:W3:Y:S01]  /*05a0*/  LDC.64 R6, c[0x0][0x380] ;  /* 0x0000e000ff067b82 */ /* 0x000ee20000000a00 */
[----:B------:R-:W-:Y:S02]  /*05b0*/  IMAD.MOV.U32 R3, RZ, RZ, 0x70 ;  /* 0x00000070ff037424 */ /* 0x000fe400078e00ff */
[----:B---3--:R3:W-:Y:S03]  /*05c0*/  STS.64 [UR8], R6 ;  /* 0x00000006ff007988 */ /* 0x0087e60008000a08 */
[----:B--2---:R-:W-:-:S05]  /*05d0*/  LOP3.LUT R2, R2, 0x10, R3, 0xd8, !PT ;  /* 0x0000001002027812 */ /* 0x004fca00078ed803 */
[----:B------:R3:W-:Y:S02]  /*05e0*/  STS [UR8+0x8], R2 ;  /* 0x00000802ff007988 */ /* 0x0007e40008000808 */
.L_x_7:
[----:B------:R-:W-:Y:S05]  /*05f0*/  BSYNC.RECONVERGENT B0 ;  /* 0x0000000000007941 */ /* 0x000fea0003800200 */
.L_x_6:
[----:B------:R-:W-:Y:S04]  /*0600*/  BSSY.RECONVERGENT B0, `(.L_x_8) ;  /* 0x000000a000007945 */ /* 0x000fe80003800200 */
[----:B------:R-:W-:Y:S05]  /*0610*/  @P3 BRA `(.L_x_9) ;  /* 0x0000000000203947 */ /* 0x000fea0003800000 */
[----:B---3--:R-:W2:Y:S01]  /*0620*/  LDS R2, [UR8+0x34] ;  /* 0x00003408ff027984 */ /* 0x008ea20008000800 */
[----:B------:R-:W-:Y:S02]  /*0630*/  IMAD.MOV.U32 R3, RZ, RZ, 0x1f000000 ;  /* 0x1f000000ff037424 */ /* 0x000fe400078e00ff */
[----:B------:R-:W-:Y:S01]  /*0640*/  @!P3 IMAD.MOV.U32 R5, RZ, RZ, 0x7f ;  /* 0x0000007fff05b424 */ /* 0x000fe200078e00ff */
[----:B------:R-:W3:Y:S02]  /*0650*/  @!P3 LDS R6, [UR8+0x38] ;  /* 0x00003808ff06b984 */ /* 0x000ee40008000800 */
[----:B--2---:R-:W-:Y:S02]  /*0660*/  LOP3.LUT R2, R2, 0xff000000, R3, 0xb8, !PT ;  /* 0xff00000002027812 */ /* 0x004fe400078eb803 */
[----:B---3--:R-:W-:-:S03]  /*0670*/  @!P3 LOP3.LUT R3, R6, 0xff, R5, 0xb8, !PT ;  /* 0x000000ff0603b812 */ /* 0x008fc600078eb805 */
[----:B------:R2:W-:Y:S04]  /*0680*/  STS [UR8+0x34], R2 ;  /* 0x00003402ff007988 */ /* 0x0005e80008000808 */
[----:B------:R2:W-:Y:S02]  /*0690*/  @!P3 STS [UR8+0x38], R3 ;  /* 0x00003803ff00b988 */ /* 0x0005e40008000808 */
.L_x_9:
[----:B------:R-:W-:Y:S05]  /*06a0*/  BSYNC.RECONVERGENT B0 ;  /* 0x0000000000007941 */ /* 0x000fea0003800200 */
.L_x_8:
[----:B------:R-:W-:Y:S04]  /*06b0*/  BSSY.RECONVERGENT B0, `(.L_x_10) ;  /* 0x000000e000007945 */ /* 0x000fe80003800200 */
[----:B------:R-:W-:Y:S05]  /*06c0*/  @P3 BRA `(.L_x_11) ;  /* 0x0000000000303947 */ /* 0x000fea0003800000 */
[----:B--2---:R-:W2:Y:S01]  /*06d0*/  LDS R3, [UR8+0x34] ;  /* 0x00003408ff037984 */ /* 0x004ea20008000800 */
[----:B------:R-:W4:Y:S03]  /*06e0*/  LDC.64 R8, c[0x0][0x3a8] ;  /* 0x0000ea00ff087b82 */ /* 0x000f260000000a00 */
[----:B---3--:R-:W3:Y:S01]  /*06f0*/  LDS R2, [UR8+0x1c] ;  /* 0x00001c08ff027984 */ /* 0x008ee20008000800 */
[C---:B----4-:R-:W-:Y:S01]  /*0700*/  SHF.L.U64.HI R6, R8.reuse, 0x1, R9 ;  /* 0x0000000108067819 */ /* 0x050fe20000010209 */
[----:B------:R-:W-:-:S03]  /*0710*/  IMAD.SHL.U32 R5, R8, 0x2, RZ ;  /* 0x0000000208057824 */ /* 0x000fc600078e00ff */
[--C-:B------:R-:W-:Y:S02]  /*0720*/  SHF.R.U32.HI R7, RZ, 0x4, R6.reuse ;  /* 0x00000004ff077819 */ /* 0x100fe40000011606 */
[----:B------:R-:W-:-:S05]  /*0730*/  SHF.R.U64 R5, R5, 0x4, R6 ;  /* 0x0000000405057819 */ /* 0x000fca0000001206 */
[----:B------:R4:W-:Y:S01]  /*0740*/  STS [UR8+0xc], R5 ;  /* 0x00000c05ff007988 */ /* 0x0009e20008000808 */
[----:B--2---:R-:W-:Y:S02]  /*0750*/  LOP3.LUT R3, R3, 0x7, RZ, 0xb8, !PT ;  /* 0x0000000703037812 */ /* 0x004fe400078eb8ff */
[----:B---3--:R-:W-:-:S03]  /*0760*/  LOP3.LUT R2, R2, 0xf, R7, 0xb8, !PT ;  /* 0x0000000f02027812 */ /* 0x008fc600078eb807 */
[----:B------:R4:W-:Y:S04]  /*0770*/  STS [UR8+0x34], R3 ;  /* 0x00003403ff007988 */ /* 0x0009e80008000808 */
[----:B------:R4:W-:Y:S02]  /*0780*/  STS [UR8+0x1c], R2 ;  /* 0x00001c02ff007988 */ /* 0x0009e40008000808 */
.L_x_11:
[----:B------:R-:W-:Y:S05]  /*0790*/  BSYNC.RECONVERGENT B0 ;  /* 0x0000000000007941 */ /* 0x000fea0003800200 */
.L_x_10:
[----:B------:R-:W-:Y:S04]  /*07a0*/  BSSY.RECONVERGENT B1, `(.L_x_12) ;  /* 0x000001a000017945 */ /* 0x000fe80003800200 */
[----:B------:R-:W-:Y:S04]  /*07b0*/  BSSY.RELIABLE B0, `(.L_x_13) ;  /* 0x0000015000007945 */ /* 0x000fe80003800100 */
[----:B------:R-:W-:Y:S05]  /*07c0*/  @P3 BRA `(.L_x_14) ;  /* 0x0000000000203947 */ /* 0x000fea0003800000 */
[----:B--234-:R-:W2:Y:S02]  /*07d0*/  LDS R2, [UR8+0x34] ;  /* 0x00003408ff027984 */ /* 0x01cea40008000800 */
[----:B--2---:R-:W-:-:S05]  /*07e0*/  LOP3.LUT R2, R2, 0x38, RZ, 0xb8, !PT ;  /* 0x0000003802027812 */ /* 0x004fca00078eb8ff */
[----:B------:R2:W-:Y:S01]  /*07f0*/  STS [UR8+0x34], R2 ;  /* 0x00003402ff007988 */ /* 0x0005e20008000808 */
[----:B------:R-:W-:Y:S05]  /*0800*/  @P3 BRA `(.L_x_15) ;  /* 0x0000000000203947 */ /* 0x000fea0003800000 */
[----:B--2---:R-:W2:Y:S01]  /*0810*/  LDS R2, [UR8+0x8] ;  /* 0x00000808ff027984 */ /* 0x004ea20008000800 */
[----:B------:R-:W-:-:S05]  /*0820*/  IMAD.MOV.U32 R3, RZ, RZ, 0x780 ;  /* 0x00000780ff037424 */ /* 0x000fca00078e00ff */
[----:B--2---:R-:W-:-:S05]  /*0830*/  LOP3.LUT R2, R2, 0x300, R3, 0xd8, !PT ;  /* 0x0000030002027812 */ /* 0x004fca00078ed803 */
[----:B------:R5:W-:Y:S02]  /*0840*/  STS [UR8+0x8], R2 ;  /* 0x00000802ff007988 */ /* 0x000be40008000808 */
.L_x_14:
[----:B------:R-:W-:Y:S05]  /*0850*/  @P3 BRA `(.L_x_16) ;  /* 0x0000000000283947 */ /* 0x000fea0003800000 */
[----:B--2345:R-:W2:Y:S02]  /*0860*/  LDS R2, [UR8+0x8] ;  /* 0x00000808ff027984 */ /* 0x03cea40008000800 */
[----:B--2---:R-:W-:-:S05]  /*0870*/  LOP3.LUT R2, R2, 0x1800, RZ, 0xb8, !PT ;  /* 0x0000180002027812 */ /* 0x004fca00078eb8ff */
[----:B------:R3:W-:Y:S02]  /*0880*/  STS [UR8+0x8], R2 ;  /* 0x00000802ff007988 */ /* 0x0007e40008000808 */
.L_x_15:
[----:B------:R-:W-:Y:S05]  /*0890*/  @P3 BREAK.RELIABLE B0 ;  /* 0x0000000000003942 */ /* 0x000fea0003800100 */
[----:B------:R-:W-:Y:S05]  /*08a0*/  @P3 BRA `(.L_x_17) ;  /* 0x0000000000243947 */ /* 0x000fea0003800000 */
[----:B------:R-:W4:Y:S01]  /*08b0*/  LDS R3, [UR8+0x8] ;  /* 0x00000808ff037984 */ /* 0x000f220008000800 */
[----:B--23--:R-:W-:-:S05]  /*08c0*/  IMAD.MOV.U32 R2, RZ, RZ, 0x6000 ;  /* 0x00006000ff027424 */ /* 0x00cfca00078e00ff */
[----:B----4-:R-:W-:-:S04]  /*08d0*/  LOP3.LUT R2, R3, 0x4000, R2, 0xd8, !PT ;  /* 0x0000400003027812 */ /* 0x010fc800078ed802 */
[----:B------:R-:W-:-:S05]  /*08e0*/  LOP3.LUT R2, R2, 0x400000, RZ, 0xb8, !PT ;  /* 0x0040000002027812 */ /* 0x000fca00078eb8ff */
[----:B------:R2:W-:Y:S02]  /*08f0*/  STS [UR8+0x8], R2 ;  /* 0x00000802ff007988 */ /* 0x0005e40008000808 */
.L_x_16:
[----:B------:R-:W-:Y:S05]  /*0900*/  BSYNC.RELIABLE B0 ;  /* 0x0000000000007941 */ /* 0x000fea0003800100 */
.L_x_13:
[----:B--2345:R-:W2:Y:S02]  /*0910*/  @!P3 LDS R2, [UR8+0x8] ;  /* 0x00000808ff02b984 */ /* 0x03cea40008000800 */
[----:B--2---:R-:W-:-:S05]  /*0920*/  @!P3 LOP3.LUT R2, R2, 0x8000, RZ, 0xb8, !PT ;  /* 0x000080000202b812 */ /* 0x004fca00078eb8ff */
[----:B------:R4:W-:Y:S02]  /*0930*/  @!P3 STS [UR8+0x8], R2 ;  /* 0x00000802ff00b988 */ /* 0x0009e40008000808 */
.L_x_17:
[----:B------:R-:W-:Y:S05]  /*0940*/  BSYNC.RECONVERGENT B1 ;  /* 0x0000000000017941 */ /* 0x000fea0003800200 */
.L_x_12:
[----:B------:R-:W-:Y:S05]  /*0950*/  WARPSYNC.ALL ;  /* 0x0000000000007948 */ /* 0x000fea0003800000 */
[----:B------:R-:W-:Y:S01]  /*0960*/  NOP ;  /* 0x0000000000007918 */ /* 0x000fe20000000000 */
[----:B------:R-:W-:Y:S05]  /*0970*/  @P0 BRA `(.L_x_18) ;  /* 0x0000000000300947 */ /* 0x000fea0003800000 */
[----:B--234-:R-:W2:Y:S01]  /*0980*/  S2R R2, SR_LANEID ;  /* 0x0000000000027919 */ /* 0x01cea20000000000 */
[----:B------:R-:W-:Y:S05]  /*0990*/  WARPSYNC.ALL ;  /* 0x0000000000007948 */ /* 0x000fea0003800000 */
[----:B------:R-:W-:Y:S01]  /*09a0*/  NOP ;  /* 0x0000000000007918 */ /* 0x000fe20000000000 */
[----:B--2---:R-:W-:-:S05]  /*09b0*/  IMAD.SHL.U32 R5, R2, 0x4, RZ ;  /* 0x0000000402057824 */ /* 0x004fca00078e00ff */
[----:B------:R-:W2:Y:S01]  /*09c0*/  LDS R7, [R5+UR8] ;  /* 0x0000000805077984 */ /* 0x000ea20008000800 */
[----:B------:R-:W-:-:S05]  /*09d0*/  IADD3 R2, P1, PT, R5, UR12, RZ ;  /* 0x0000000c05027c10 */ /* 0x000fca000ff3e0ff */
[----:B------:R-:W-:-:S05]  /*09e0*/  IMAD.X R3, RZ, RZ, UR13, P1 ;  /* 0x0000000dff037e24 */ /* 0x000fca00088e06ff */
[----:B--2---:R5:W2:Y:S01]  /*09f0*/  ATOMG.E.EXCH.STRONG.GPU PT, RZ, [R2], R7 ;  /* 0x0000000702ff73a8 */ /* 0x004aa200041ee100 */
[----:B------:R-:W-:-:S04]  /*0a00*/  DEPBAR {5,4,3,2,1,0} ;  /* 0x0000003f0000791a */ /* 0x000fc80000000000 */
[----:B------:R-:W3:Y:S02]  /*0a10*/  CCTL.E.C.LDCU.IV.DEEP [UR12] ;  /* 0x000000000c007540 */ /* 0x000ee40009c08000 */
[----:B---3--:R5:W-:Y:S01]  /*0a20*/  UTMACCTL.IV [UR12] ;  /* 0x000000000c0079b9 */ /* 0x008be20008000000 */
[----:B------:R-:W-:Y:S01]  /*0a30*/  NOP ;  /* 0x0000000000007918 */ /* 0x000fe20000000000 */
.L_x_18:
[----:B------:R-:W-:Y:S05]  /*0a40*/  @P0 BRA `(.L_x_19) ;  /* 0x00000000000c0947 */ /* 0x000fea0003800000 */
[----:B------:R0:W-:Y:S01]  /*0a50*/  UTMACMDFLUSH ;  /* 0x00000000000079b7 */ /* 0x0001e20000000000 */
[----:B------:R-:W-:Y:S05]  /*0a60*/  @P0 BRA `(.L_x_19) ;  /* 0x0000000000040947 */ /* 0x000fea0003800000 */
[----:B------:R-:W-:-:S04]  /*0a70*/  DEPBAR.LE SB0, 0x0 ;  /* 0x000080000000791a */ /* 0x000fc80000000000 */
.L_x_19:
[----:B------:R-:W-:Y:S05]  /*0a80*/  WARPSYNC.ALL ;  /* 0x0000000000007948 */ /* 0x000fea0003800000 */
[----:B------:R-:W-:Y:S01]  /*0a90*/  NOP ;  /* 0x0000000000007918 */ /* 0x000fe20000000000 */
[----:B--2---:R-:W-:Y:S06]  /*0aa0*/  BAR.SYNC.DEFER_BLOCKING 0x0 ;  /* 0x0000000000007b1d */ /* 0x004fec0000010000 */
[----:B------:R-:W-:Y:S02]  /*0ab0*/  BSSY.RECONVERGENT B1, `(.L_x_20) ;  /* 0x000000b000017945 */ /* 0x000fe40003800200 */
[----:B------:R-:W-:Y:S06]  /*0ac0*/  BAR.SYNC.DEFER_BLOCKING 0x0 ;  /* 0x0000000000007b1d */ /* 0x000fec0000010000 */
[----:B------:R2:W-:Y:S01]  /*0ad0*/  @!P0 STS [R10], RZ ;  /* 0x000000ff0a008388 */ /* 0x0005e20000000800 */
[----:B------:R-:W-:Y:S01]  /*0ae0*/  NOP ;  /* 0x0000000000007918 */ /* 0x000fe20000000000 */
[----:B------:R-:W-:Y:S05]  /*0af0*/  @P3 BRA `(.L_x_21) ;  /* 0x0000000000183947 */ /* 0x000fea0003800000 */
[----:B---345:R-:W3:Y:S01]  /*0b00*/  LDS R2, [UR8+0x8] ;  /* 0x00000808ff027984 */ /* 0x038ee20008000800 */
[----:B------:R-:W4:Y:S01]  /*0b10*/  LDC.64 R6, c[0x0][0x388] ;  /* 0x0000e200ff067b82 */ /* 0x000f220000000a00 */
[----:B------:R-:W-:Y:S02]  /*0b20*/  IMAD.MOV.U32 R3, RZ, RZ, 0x70 ;  /* 0x00000070ff037424 */ /* 0x000fe400078e00ff */
[----:B----4-:R4:W-:Y:S03]  /*0b30*/  STS.64 [UR8], R6 ;  /* 0x00000006ff007988 */ /* 0x0109e60008000a08 */
[----:B---3--:R-:W-:-:S05]  /*0b40*/  LOP3.LUT R2, R2, 0x10, R3, 0xd8, !PT ;  /* 0x0000001002027812 */ /* 0x008fca00078ed803 */
[----:B------:R4:W-:Y:S02]  /*0b50*/  STS [UR8+0x8], R2 ;  /* 0x00000802ff007988 */ /* 0x0009e40008000808 */
.L_x_21:
[----:B-----5:R-:W-:Y:S05]  /*0b60*/  BSYNC.RECONVERGENT B1 ;  /* 0x0000000000017941 */ /* 0x020fea0003800200 */
.L_x_20:
[----:B------:R-:W-:Y:S04]  /*0b70*/  BSSY.RECONVERGENT B2, `(.L_x_22) ;  /* 0x000000f000027945 */ /* 0x000fe80003800200 */
[----:B------:R-:W-:Y:S04]  /*0b80*/  BSSY.RELIABLE B1, `(.L_x_23) ;  /* 0x000000c000017945 */ /* 0x000fe80003800100 */
[----:B------:R-:W-:Y:S05]  /*0b90*/  @P3 BRA `(.L_x_24) ;  /* 0x0000000000283947 */ /* 0x000fea0003800000 */
[----:B---34-:R-:W3:Y:S01]  /*0ba0*/  LDS R2, [UR8+0x34] ;  /* 0x00003408ff027984 */ /* 0x018ee20008000800 */
[----:B------:R-:W-:Y:S01]  /*0bb0*/  IMAD.MOV.U32 R3, RZ, RZ, 0x1f000000 ;  /* 0x1f000000ff037424 */ /* 0x000fe200078e00ff */
[----:B------:R-:W-:Y:S05]  /*0bc0*/  @P3 BREAK.RELIABLE B1 ;  /* 0x0000000000013942 */ /* 0x000fea0003800100 */
[----:B---3--:R-:W-:-:S05]  /*0bd0*/  LOP3.LUT R2, R2, 0xff000000, R3, 0xb8, !PT ;  /* 0xff00000002027812 */ /* 0x008fca00078eb803 */
[----:B------:R3:W-:Y:S01]  /*0be0*/  STS [UR8+0x34], R2 ;  /* 0x00003402ff007988 */ /* 0x0007e20008000808 */
[----:B------:R-:W-:Y:S05]  /*0bf0*/  @P3 BRA `(.L_x_25) ;  /* 0x0000000000183947 */ /* 0x000fea0003800000 */
[----:B---3--:R-:W3:Y:S01]  /*0c00*/  LDS R2, [UR8+0x38] ;  /* 0x00003808ff027984 */ /* 0x008ee20008000800 */
[----:B------:R-:W-:-:S05]  /*0c10*/  IMAD.MOV.U32 R3, RZ, RZ, 0xff ;  /* 0x000000ffff037424 */ /* 0x000fca00078e00ff */
[----:B---3--:R-:W-:-:S05]  /*0c20*/  LOP3.LUT R2, R2, 0xff, R3, 0xb8, !PT ;  /* 0x000000ff02027812 */ /* 0x008fca00078eb803 */
[----:B------:R5:W-:Y:S02]  /*0c30*/  STS [UR8+0x38], R2 ;  /* 0x00003802ff007988 */ /* 0x000be40008000808 */
.L_x_24:
[----:B------:R-:W-:Y:S05]  /*0c40*/  BSYNC.RELIABLE B1 ;  /* 0x0000000000017941 */ /* 0x000fea0003800100 */
.L_x_23:
[----:B------:R2:W-:Y:S02]  /*0c50*/  @!P3 STS [UR8+0x20], R11 ;  /* 0x0000200bff00b988 */ /* 0x0005e40008000808 */
.L_x_25:
[----:B------:R-:W-:Y:S05]  /*0c60*/  BSYNC.RECONVERGENT B2 ;  /* 0x0000000000027941 */ /* 0x000fea0003800200 */
.L_x_22:
[----:B------:R-:W-:Y:S05]  /*0c70*/  WARPSYNC.ALL ;  /* 0x0000000000007948 */ /* 0x000fea0003800000 */
[----:B------:R-:W-:Y:S01]  /*0c80*/  NOP ;  /* 0x0000000000007918 */ /* 0x000fe20000000000 */
[----:B------:R-:W2:Y:S01]  /*0c90*/  LDC R5, c[0x0][0x39c] ;  /* 0x0000e700ff057b82 */ /* 0x000ea20000000800 */
[----:B------:R-:W-:Y:S01]  /*0ca0*/  BSSY.RECONVERGENT B2, `(.L_x_26) ;  /* 0x0000010000027945 */ /* 0x000fe20003800200 */
[----:B--2---:R-:W-:-:S05]  /*0cb0*/  VIADD R5, R5, 0xffffffff ;  /* 0xffffffff05057836 */ /* 0x004fca0000000000 */
[----:B------:R2:W-:Y:S01]  /*0cc0*/  @!P3 STS [UR8+0x24], R5 ;  /* 0x00002405ff00b988 */ /* 0x0005e20008000808 */
[----:B------:R-:W-:Y:S05]  /*0cd0*/  @P3 BRA `(.L_x_27) ;  /* 0x0000000000303947 */ /* 0x000fea0003800000 */
[----:B------:R-:W2:Y:S01]  /*0ce0*/  LDS R3, [UR8+0x34] ;  /* 0x00003408ff037984 */ /* 0x000ea20008000800 */
[----:B----4-:R-:W4:Y:S03]  /*0cf0*/  LDC.64 R6, c[0x0][0x3b0] ;  /* 0x0000ec00ff067b82 */ /* 0x010f260000000a00 */
[----:B---3-5:R-:W3:Y:S01]  /*0d00*/  LDS R2, [UR8+0x1c] ;  /* 0x00001c08ff027984 */ /* 0x028ee20008000800 */
        /* <DEDUP_REMOVED lines=9> */
.L_x_27:
[----:B------:R-:W-:Y:S05]  /*0da0*/  BSYNC.RECONVERGENT B2 ;  /* 0x0000000000027941 */ /* 0x000fea0003800200 */
.L_x_26:
[----:B------:R-:W-:Y:S04]  /*0db0*/  BSSY.RECONVERGENT B3, `(.L_x_28) ;  /* 0x000001a000037945 */ /* 0x000fe80003800200 */
[----:B------:R-:W-:Y:S04]  /*0dc0*/  BSSY.RELIABLE B2, `(.L_x_29) ;  /* 0x0000015000027945 */ /* 0x000fe80003800100 */
[----:B------:R-:W-:Y:S05]  /*0dd0*/  @P3 BRA `(.L_x_30) ;  /* 0x0000000000203947 */ /* 0x000fea0003800000 */
[----:B---345:R-:W3:Y:S02]  /*0de0*/  LDS R2, [UR8+0x34] ;  /* 0x00003408ff027984 */ /* 0x038ee40008000800 */
[----:B---3--:R-:W-:-:S05]  /*0df0*/  LOP3.LUT R2, R2, 0x38, RZ, 0xb8, !PT ;  /* 0x0000003802027812 */ /* 0x008fca00078eb8ff */
[----:B------:R3:W-:Y:S01]  /*0e00*/  STS [UR8+0x34], R2 ;  /* 0x00003402ff007988 */ /* 0x0007e20008000808 */
[----:B------:R-:W-:Y:S05]  /*0e10*/  @P3 BRA `(.L_x_31) ;  /* 0x0000000000203947 */ /* 0x000fea0003800000 */
[----:B---3--:R-:W3:Y:S01]  /*0e20*/  LDS R2, [UR8+0x8] ;  /* 0x00000808ff027984 */ /* 0x008ee20008000800 */
[----:B------:R-:W-:-:S05]  /*0e30*/  IMAD.MOV.U32 R3, RZ, RZ, 0x780 ;  /* 0x00000780ff037424 */ /* 0x000fca00078e00ff */
[----:B---3--:R-:W-:-:S05]  /*0e40*/  LOP3.LUT R2, R2, 0x300, R3, 0xd8, !PT ;  /* 0x0000030002027812 */ /* 0x008fca00078ed803 */
[----:B------:R3:W-:Y:S02]  /*0e50*/  STS [UR8+0x8], R2 ;  /* 0x00000802ff007988 */ /* 0x0007e40008000808 */
.L_x_30:
[----:B------:R-:W-:Y:S05]  /*0e60*/  @P3 BRA `(.L_x_32) ;  /* 0x0000000000283947 */ /* 0x000fea0003800000 */
[----:B---345:R-:W3:Y:S02]  /*0e70*/  LDS R2, [UR8+0x8] ;  /* 0x00000808ff027984 */ /* 0x038ee40008000800 */
[----:B---3--:R-:W-:-:S05]  /*0e80*/  LOP3.LUT R2, R2, 0x1800, RZ, 0xb8, !PT ;  /* 0x0000180002027812 */ /* 0x008fca00078eb8ff */
[----:B------:R4:W-:Y:S02]  /*0e90*/  STS [UR8+0x8], R2 ;  /* 0x00000802ff007988 */ /* 0x0009e40008000808 */
.L_x_31:
[----:B------:R-:W-:Y:S05]  /*0ea0*/  @P3 BREAK.RELIABLE B2 ;  /* 0x0000000000023942 */ /* 0x000fea0003800100 */
[----:B------:R-:W-:Y:S05]  /*0eb0*/  @P3 BRA `(.L_x_33) ;  /* 0x0000000000243947 */ /* 0x000fea0003800000 */
[----:B---34-:R-:W3:Y:S01]  /*0ec0*/  LDS R2, [UR8+0x8] ;  /* 0x00000808ff027984 */ /* 0x018ee20008000800 */
[----:B------:R-:W-:-:S05]  /*0ed0*/  IMAD.MOV.U32 R3, RZ, RZ, 0x6000 ;  /* 0x00006000ff037424 */ /* 0x000fca00078e00ff */
[----:B---3--:R-:W-:-:S04]  /*0ee0*/  LOP3.LUT R2, R2, 0x4000, R3, 0xd8, !PT ;  /* 0x0000400002027812 */ /* 0x008fc800078ed803 */
[----:B------:R-:W-:-:S05]  /*0ef0*/  LOP3.LUT R2, R2, 0x400000, RZ, 0xb8, !PT ;  /* 0x0040000002027812 */ /* 0x000fca00078eb8ff */
[----:B------:R3:W-:Y:S02]  /*0f00*/  STS [UR8+0x8], R2 ;  /* 0x00000802ff007988 */ /* 0x0007e40008000808 */
.L_x_32:
[----:B------:R-:W-:Y:S05]  /*0f10*/  BSYNC.RELIABLE B2 ;  /* 0x0000000000027941 */ /* 0x000fea0003800100 */
.L_x_29:
[----:B---345:R-:W3:Y:S02]  /*0f20*/  @!P3 LDS R2, [UR8+0x8] ;  /* 0x00000808ff02b984 */ /* 0x038ee40008000800 */
[----:B---3--:R-:W-:-:S05]  /*0f30*/  @!P3 LOP3.LUT R2, R2, 0x8000, RZ, 0xb8, !PT ;  /* 0x000080000202b812 */ /* 0x008fca00078eb8ff */
[----:B------:R5:W-:Y:S02]  /*0f40*/  @!P3 STS [UR8+0x8], R2 ;  /* 0x00000802ff00b988 */ /* 0x000be40008000808 */
.L_x_33:
[----:B------:R-:W-:Y:S05]  /*0f50*/  BSYNC.RECONVERGENT B3 ;  /* 0x0000000000037941 */ /* 0x000fea0003800200 */
.L_x_28:
[----:B------:R-:W-:Y:S05]  /*0f60*/  WARPSYNC.ALL ;  /* 0x0000000000007948 */ /* 0x000fea0003800000 */
[----:B------:R-:W-:Y:S01]  /*0f70*/  NOP ;  /* 0x0000000000007918 */ /* 0x000fe20000000000 */
[----:B------:R-:W-:-:S04]  /*0f80*/  UIADD3 UR5, UPT, UPT, UR4, 0x80, URZ ;  /* 0x0000008004057890 */ /* 0x000fc8000fffe0ff */
[----:B------:R-:W-:-:S04]  /*0f90*/  UIADD3 UR14, UP0, UPT, UR5, UR16, URZ ;  /* 0x00000010050e7290 */ /* 0x000fc8000ff1e0ff */
[----:B------:R-:W-:Y:S01]  /*0fa0*/  ULEA.HI.X.SX32 UR15, UR5, UR17, 0x1, UP0 ;  /* 0x00000011050f7291 */ /* 0x000fe200080f0eff */
[----:B------:R-:W-:Y:S11]  /*0fb0*/  @P0 BRA `(.L_x_34) ;  /* 0x0000000000300947 */ /* 0x000ff60003800000 */
[----:B---345:R-:W3:Y:S01]  /*0fc0*/  S2R R2, SR_LANEID ;  /* 0x0000000000027919 */ /* 0x038ee20000000000 */
[----:B------:R-:W-:Y:S05]  /*0fd0*/  WARPSYNC.ALL ;  /* 0x0000000000007948 */ /* 0x000fea0003800000 */
[----:B------:R-:W-:Y:S01]  /*0fe0*/  NOP ;  /* 0x0000000000007918 */ /* 0x000fe20000000000 */
[----:B---3--:R-:W-:-:S05]  /*0ff0*/  IMAD.SHL.U32 R6, R2, 0x4, RZ ;  /* 0x0000000402067824 */ /* 0x008fca00078e00ff */
[----:B------:R-:W3:Y:S01]  /*1000*/  LDS R7, [R6+UR8] ;  /* 0x0000000806077984 */ /* 0x000ee20008000800 */
[----:B------:R-:W-:-:S05]  /*1010*/  IADD3 R2, P1, PT, R6, UR14, RZ ;  /* 0x0000000e06027c10 */ /* 0x000fca000ff3e0ff */
[----:B------:R-:W-:-:S05]  /*1020*/  IMAD.X R3, RZ, RZ, UR15, P1 ;  /* 0x0000000fff037e24 */ /* 0x000fca00088e06ff */
[----:B---3--:R3:W4:Y:S01]  /*1030*/  ATOMG.E.EXCH.STRONG.GPU PT, RZ, [R2], R7 ;  /* 0x0000000702ff73a8 */ /* 0x00872200041ee100 */
[----:B------:R-:W-:-:S04]  /*1040*/  DEPBAR {5,4,3,2,1,0} ;  /* 0x0000003f0000791a */ /* 0x000fc80000000000 */
[----:B------:R-:W5:Y:S02]  /*1050*/  CCTL.E.C.LDCU.IV.DEEP [UR14] ;  /* 0x000000000e007540 */ /* 0x000f640009c08000 */
[----:B-----5:R3:W-:Y:S01]  /*1060*/  UTMACCTL.IV [UR14] ;  /* 0x000000000e0079b9 */ /* 0x0207e20008000000 */
[----:B------:R-:W-:Y:S01]  /*1070*/  NOP ;  /* 0x0000000000007918 */ /* 0x000fe20000000000 */
.L_x_34:
[----:B------:R-:W-:Y:S05]  /*1080*/  @P0 BRA `(.L_x_35) ;  /* 0x00000000000c0947 */ /* 0x000fea0003800000 */
[----:B------:R0:W-:Y:S01]  /*1090*/  UTMACMDFLUSH ;  /* 0x00000000000079b7 */ /* 0x0001e20000000000 */
[----:B------:R-:W-:Y:S05]  /*10a0*/  @P0 BRA `(.L_x_35) ;  /* 0x0000000000040947 */ /* 0x000fea0003800000 */
[----:B------:R-:W-:-:S04]  /*10b0*/  DEPBAR.LE SB0, 0x0 ;  /* 0x000080000000791a */ /* 0x000fc80000000000 */
.L_x_35:
[----:B------:R-:W-:Y:S05]  /*10c0*/  WARPSYNC.ALL ;  /* 0x0000000000007948 */ /* 0x000fea0003800000 */
[----:B------:R-:W-:Y:S01]  /*10d0*/  NOP ;  /* 0x0000000000007918 */ /* 0x000fe20000000000 */
[----:B----4-:R-:W-:Y:S06]  /*10e0*/  BAR.SYNC.DEFER_BLOCKING 0x0 ;  /* 0x0000000000007b1d */ /* 0x010fec0000010000 */
[----:B------:R-:W-:Y:S02]  /*10f0*/  BSSY.RECONVERGENT B3, `(.L_x_36) ;  /* 0x000000b000037945 */ /* 0x000fe40003800200 */
[----:B------:R-:W-:Y:S06]  /*1100*/  BAR.SYNC.DEFER_BLOCKING 0x0 ;  /* 0x0000000000007b1d */ /* 0x000fec0000010000 */
[----:B------:R4:W-:Y:S01]  /*1110*/  @!P0 STS [R10], RZ ;  /* 0x000000ff0a008388 */ /* 0x0009e20000000800 */
[----:B------:R-:W-:Y:S01]  /*1120*/  NOP ;  /* 0x0000000000007918 */ /* 0x000fe20000000000 */
[----:B------:R-:W-:Y:S05]  /*1130*/  @P3 BRA `(.L_x_37) ;  /* 0x0000000000183947 */ /* 0x000fea0003800000 */
[----:B---3-5:R-:W3:Y:S01]  /*1140*/  LDS R2, [UR8+0x8] ;  /* 0x00000808ff027984 */ /* 0x028ee20008000800 */
[----:B------:R-:W5:Y:S01]  /*1150*/  LDC.64 R6, c[0x0][0x390] ;  /* 0x0000e400ff067b82 */ /* 0x000f620000000a00 */
[----:B------:R-:W-:Y:S02]  /*1160*/  IMAD.MOV.U32 R3, RZ, RZ, 0x70 ;  /* 0x00000070ff037424 */ /* 0x000fe400078e00ff */
[----:B-----5:R5:W-:Y:S03]  /*1170*/  STS.64 [UR8], R6 ;  /* 0x00000006ff007988 */ /* 0x020be60008000a08 */
[----:B---3--:R-:W-:-:S05]  /*1180*/  LOP3.LUT R2, R2, 0x10, R3, 0xd8, !PT ;  /* 0x0000001002027812 */ /* 0x008fca00078ed803 */
[----:B------:R5:W-:Y:S02]  /*1190*/  STS [UR8+0x8], R2 ;  /* 0x00000802ff007988 */ /* 0x000be40008000808 */
.L_x_37:
[----:B---3--:R-:W-:Y:S05]  /*11a0*/  BSYNC.RECONVERGENT B3 ;  /* 0x0000000000037941 */ /* 0x008fea0003800200 */
.L_x_36:
[----:B------:R-:W-:Y:S04]  /*11b0*/  BSSY.RECONVERGENT B4, `(.L_x_38) ;  /* 0x0000011000047945 */ /* 0x000fe80003800200 */
[----:B------:R-:W-:Y:S04]  /*11c0*/  BSSY.RELIABLE B3, `(.L_x_39) ;  /* 0x000000e000037945 */ /* 0x000fe80003800100 */
[----:B------:R-:W-:Y:S05]  /*11d0*/  @P3 BRA `(.L_x_40) ;  /* 0x0000000000243947 */ /* 0x000fea0003800000 */
[----:B-----5:R-:W3:Y:S01]  /*11e0*/  LDS R2, [UR8+0x34] ;  /* 0x00003408ff027984 */ /* 0x020ee20008000800 */
[----:B------:R-:W-:-:S05]  /*11f0*/  IMAD.MOV.U32 R3, RZ, RZ, 0x3f000000 ;  /* 0x3f000000ff037424 */ /* 0x000fca00078e00ff */
[----:B---3--:R-:W-:-:S05]  /*1200*/  LOP3.LUT R2, R2, 0xff000000, R3, 0xb8, !PT ;  /* 0xff00000002027812 */ /* 0x008fca00078eb803 */
[----:B------:R3:W-:Y:S01]  /*1210*/  STS [UR8+0x34], R2 ;  /* 0x00003402ff007988 */ /* 0x0007e20008000808 */
[----:B------:R-:W-:Y:S05]  /*1220*/  @P3 BRA `(.L_x_41) ;  /* 0x00000000001c3947 */ /* 0x000fea0003800000 */
[----:B---3--:R-:W3:Y:S01]  /*1230*/  LDS R2, [UR8+0x38] ;  /* 0x00003808ff027984 */ /* 0x008ee20008000800 */
[----:B------:R-:W-:-:S05]  /*1240*/  IMAD.MOV.U32 R3, RZ, RZ, 0x7f ;  /* 0x0000007fff037424 */ /* 0x000fca00078e00ff */
[----:B---3--:R-:W-:-:S05]  /*1250*/  LOP3.LUT R2, R2, 0xff, R3, 0xb8, !PT ;  /* 0x000000ff02027812 */ /* 0x008fca00078eb803 */
[----:B------:R3:W-:Y:S02]  /*1260*/  STS [UR8+0x38], R2 ;  /* 0x00003802ff007988 */ /* 0x0007e40008000808 */
.L_x_40:
[----:B------:R-:W-:Y:S05]  /*1270*/  @P3 BREAK.RELIABLE B3 ;  /* 0x0000000000033942 */ /* 0x000fea0003800100 */
[----:B------:R-:W-:Y:S05]  /*1280*/  @P3 BRA `(.L_x_42) ;  /* 0x00000000000c3947 */ /* 0x000fea0003800000 */
[----:B------:R2:W-:Y:S02]  /*1290*/  STS [UR8+0x20], R5 ;  /* 0x00002005ff007988 */ /* 0x0005e40008000808 */
.L_x_41:
[----:B------:R-:W-:Y:S05]  /*12a0*/  BSYNC.RELIABLE B3 ;  /* 0x0000000000037941 */ /* 0x000fea0003800100 */
.L_x_39:
[----:B------:R2:W-:Y:S02]  /*12b0*/  @!P3 STS [UR8+0x24], R4 ;  /* 0x00002404ff00b988 */ /* 0x0005e40008000808 */
.L_x_42:
[----:B------:R-:W-:Y:S05]  /*12c0*/  BSYNC.RECONVERGENT B4 ;  /* 0x0000000000047941 */ /* 0x000fea0003800200 */
.L_x_38:
[----:B------:R-:W-:Y:S05]  /*12d0*/  WARPSYNC.ALL ;  /* 0x0000000000007948 */ /* 0x000fea0003800000 */
[----:B------:R-:W-:Y:S01]  /*12e0*/  NOP ;  /* 0x0000000000007918 */ /* 0x000fe20000000000 */
[----:B------:R-:W-:Y:S04]  /*12f0*/  BSSY.RECONVERGENT B4, `(.L_x_43) ;  /* 0x000000e000047945 */ /* 0x000fe80003800200 */
[----:B------:R-:W-:Y:S05]  /*1300*/  @P3 BRA `(.L_x_44) ;  /* 0x0000000000303947 */ /* 0x000fea0003800000 */
[----:B------:R-:W2:Y:S02]  /*1310*/  LDS R3, [UR8+0x34] ;  /* 0x00003408ff037984 */ /* 0x000ea40008000800 */
[----:B--2---:R-:W2:Y:S02]  /*1320*/  LDC.64 R4, c[0x0][0x3b8] ;  /* 0x0000ee00ff047b82 */ /* 0x004ea40000000a00 */
[----:B---3-5:R-:W3:Y:S01]  /*1330*/  LDS R2, [UR8+0x1c] ;  /* 0x00001c08ff027984 */ /* 0x028ee20008000800 */
[C---:B--2---:R-:W-:Y:S01]  /*1340*/  SHF.L.U64.HI R5, R4.reuse, 0x1, R5 ;  /* 0x0000000104057819 */ /* 0x044fe20000010205 */
[----:B------:R-:W-:-:S03]  /*1350*/  IMAD.SHL.U32 R4, R4, 0x2, RZ ;  /* 0x0000000204047824 */ /* 0x000fc600078e00ff */
[--C-:B------:R-:W-:Y:S02]  /*1360*/  SHF.R.U32.HI R7, RZ, 0x4, R5.reuse ;  /* 0x00000004ff077819 */ /* 0x100fe40000011605 */
[----:B------:R-:W-:-:S05]  /*1370*/  SHF.R.U64 R4, R4, 0x4, R5 ;  /* 0x0000000404047819 */ /* 0x000fca0000001205 */
[----:B------:R2:W-:Y:S01]  /*1380*/  STS [UR8+0xc], R4 ;  /* 0x00000c04ff007988 */ /* 0x0005e20008000808 */
[----:B------:R-:W-:Y:S02]  /*1390*/  LOP3.LUT R3, R3, 0x7, RZ, 0xb8, !PT ;  /* 0x0000000703037812 */ /* 0x000fe400078eb8ff */
[----:B---3--:R-:W-:-:S03]  /*13a0*/  LOP3.LUT R2, R2, 0xf, R7, 0xb8, !PT ;  /* 0x0000000f02027812 */ /* 0x008fc600078eb807 */
[----:B------:R2:W-:Y:S04]  /*13b0*/  STS [UR8+0x34], R3 ;  /* 0x00003403ff007988 */ /* 0x0005e80008000808 */
[----:B------:R2:W-:Y:S02]  /*13c0*/  STS [UR8+0x1c], R2 ;  /* 0x00001c02ff007988 */ /* 0x0005e40008000808 */
.L_x_44:
[----:B------:R-:W-:Y:S05]  /*13d0*/  BSYNC.RECONVERGENT B4 ;  /* 0x0000000000047941 */ /* 0x000fea0003800200 */
.L_x_43:
[----:B------:R-:W-:Y:S04]  /*13e0*/  BSSY.RECONVERGENT B5, `(.L_x_45) ;  /* 0x000001a000057945 */ /* 0x000fe80003800200 */
[----:B------:R-:W-:Y:S04]  /*13f0*/  BSSY.RELIABLE B4, `(.L_x_46) ;  /* 0x0000015000047945 */ /* 0x000fe80003800100 */
[----:B------:R-:W-:Y:S05]  /*1400*/  @P3 BRA `(.L_x_47) ;  /* 0x0000000000203947 */ /* 0x000fea0003800000 */
[----:B--23-5:R-:W2:Y:S02]  /*1410*/  LDS R2, [UR8+0x34] ;  /* 0x00003408ff027984 */ /* 0x02cea40008000800 */
[----:B--2---:R-:W-:-:S05]  /*1420*/  LOP3.LUT R2, R2, 0x38, RZ, 0xb8, !PT ;  /* 0x0000003802027812 */ /* 0x004fca00078eb8ff */
[----:B------:R2:W-:Y:S01]  /*1430*/  STS [UR8+0x34], R2 ;  /* 0x00003402ff007988 */ /* 0x0005e20008000808 */
[----:B------:R-:W-:Y:S05]  /*1440*/  @P3 BRA `(.L_x_48) ;  /* 0x0000000000203947 */ /* 0x000fea0003800000 */
[----:B--2---:R-:W2:Y:S01]  /*1450*/  LDS R2, [UR8+0x8] ;  /* 0x00000808ff027984 */ /* 0x004ea20008000800 */
[----:B------:R-:W-:-:S05]  /*1460*/  IMAD.MOV.U32 R3, RZ, RZ, 0x780 ;  /* 0x00000780ff037424 */ /* 0x000fca00078e00ff */
[----:B--2---:R-:W-:-:S05]  /*1470*/  LOP3.LUT R2, R2, 0x300, R3, 0xd8, !PT ;  /* 0x0000030002027812 */ /* 0x004fca00078ed803 */
[----:B------:R2:W-:Y:S02]  /*1480*/  STS [UR8+0x8], R2 ;  /* 0x00000802ff007988 */ /* 0x0005e40008000808 */
.L_x_47:
[----:B------:R-:W-:Y:S05]  /*1490*/  @P3 BRA `(.L_x_49) ;  /* 0x0000000000283947 */ /* 0x000fea0003800000 */
[----:B--23-5:R-:W2:Y:S02]  /*14a0*/  LDS R2, [UR8+0x8] ;  /* 0x00000808ff027984 */ /* 0x02cea40008000800 */
[----:B--2---:R-:W-:-:S05]  /*14b0*/  LOP3.LUT R2, R2, 0x1800, RZ, 0xb8, !PT ;  /* 0x0000180002027812 */ /* 0x004fca00078eb8ff */
[----:B------:R3:W-:Y:S02]  /*14c0*/  STS [UR8+0x8], R2 ;  /* 0x00000802ff007988 */ /* 0x0007e40008000808 */
.L_x_48:
[----:B------:R-:W-:Y:S05]  /*14d0*/  @P3 BREAK.RELIABLE B4 ;  /* 0x0000000000043942 */ /* 0x000fea0003800100 */
[----:B------:R-:W-:Y:S05]  /*14e0*/  @P3 BRA `(.L_x_50) ;  /* 0x0000000000243947 */ /* 0x000fea0003800000 */
[----:B--23--:R-:W2:Y:S01]  /*14f0*/  LDS R2, [UR8+0x8] ;  /* 0x00000808ff027984 */ /* 0x00cea20008000800 */
[----:B------:R-:W-:-:S05]  /*1500*/  IMAD.MOV.U32 R3, RZ, RZ, 0x6000 ;  /* 0x00006000ff037424 */ /* 0x000fca00078e00ff */
[----:B--2---:R-:W-:-:S04]  /*1510*/  LOP3.LUT R2, R2, 0x6000, R3, 0xd8, !PT ;  /* 0x0000600002027812 */ /* 0x004fc800078ed803 */
[----:B------:R-:W-:-:S05]  /*1520*/  LOP3.LUT R2, R2, 0x400000, RZ, 0xb8, !PT ;  /* 0x0040000002027812 */ /* 0x000fca00078eb8ff */
[----:B------:R2:W-:Y:S02]  /*1530*/  STS [UR8+0x8], R2 ;  /* 0x00000802ff007988 */ /* 0x0005e40008000808 */
.L_x_49:
[----:B------:R-:W-:Y:S05]  /*1540*/  BSYNC.RELIABLE B4 ;  /* 0x0000000000047941 */ /* 0x000fea0003800100 */
.L_x_46:
[----:B--23-5:R-:W2:Y:S02]  /*1550*/  @!P3 LDS R2, [UR8+0x8] ;  /* 0x00000808ff02b984 */ /* 0x02cea40008000800 */
[----:B--2---:R-:W-:-:S05]  /*1560*/  @!P3 LOP3.LUT R2, R2, 0x8000, RZ, 0xb8, !PT ;  /* 0x000080000202b812 */ /* 0x004fca00078eb8ff */
[----:B------:R5:W-:Y:S02]  /*1570*/  @!P3 STS [UR8+0x8], R2 ;  /* 0x00000802ff00b988 */ /* 0x000be40008000808 */
.L_x_50:
[----:B------:R-:W-:Y:S05]  /*1580*/  BSYNC.RECONVERGENT B5 ;  /* 0x0000000000057941 */ /* 0x000fea0003800200 */
.L_x_45:
[----:B------:R-:W-:Y:S05]  /*1590*/  WARPSYNC.ALL ;  /* 0x0000000000007948 */ /* 0x000fea0003800000 */
[----:B------:R-:W-:Y:S01]  /*15a0*/  NOP ;  /* 0x0000000000007918 */ /* 0x000fe20000000000 */
[----:B------:R-:W-:-:S04]  /*15b0*/  UIADD3 UR4, UPT, UPT, UR4, 0x100, URZ ;  /* 0x0000010004047890 */ /* 0x000fc8000fffe0ff */
[----:B------:R-:W-:-:S04]  /*15c0*/  UIADD3 UR23, UP0, UPT, UR4, UR16, URZ ;  /* 0x0000001004177290 */ /* 0x000fc8000ff1e0ff */
[----:B------:R-:W-:Y:S01]  /*15d0*/  ULEA.HI.X.SX32 UR28, UR4, UR17, 0x1, UP0 ;  /* 0x00000011041c7291 */ /* 0x000fe200080f0eff */
[----:B------:R-:W-:Y:S11]  /*15e0*/  @P0 BRA `(.L_x_51) ;  /* 0x0000000000380947 */ /* 0x000ff60003800000 */
[----:B--23-5:R-:W2:Y:S01]  /*15f0*/  S2R R2, SR_LANEID ;  /* 0x0000000000027919 */ /* 0x02cea20000000000 */
[----:B------:R-:W-:Y:S05]  /*1600*/  WARPSYNC.ALL ;  /* 0x0000000000007948 */ /* 0x000fea0003800000 */
[----:B------:R-:W-:Y:S01]  /*1610*/  NOP ;  /* 0x0000000000007918 */ /* 0x000fe20000000000 */
[----:B--2---:R-:W-:-:S05]  /*1620*/  IMAD.SHL.U32 R4, R2, 0x4, RZ ;  /* 0x0000000402047824 */ /* 0x004fca00078e00ff */
[----:B------:R-:W2:Y:S01]  /*1630*/  LDS R5, [R4+UR8] ;  /* 0x0000000804057984 */ /* 0x000ea20008000800 */
[----:B------:R-:W-:Y:S01]  /*1640*/  IADD3 R2, P1, PT, R4, UR23, RZ ;  /* 0x0000001704027c10 */ /* 0x000fe2000ff3e0ff */
[----:B------:R-:W-:-:S04]  /*1650*/  UMOV UR4, UR23 ;  /* 0x0000001700047c82 */ /* 0x000fc80008000000 */
[----:B------:R-:W-:Y:S01]  /*1660*/  IMAD.X R3, RZ, RZ, UR28, P1 ;  /* 0x0000001cff037e24 */ /* 0x000fe200088e06ff */
[----:B------:R-:W-:-:S04]  /*1670*/  UMOV UR5, UR28 ;  /* 0x0000001c00057c82 */ /* 0x000fc80008000000 */
[----:B--2---:R2:W3:Y:S01]  /*1680*/  ATOMG.E.EXCH.STRONG.GPU PT, RZ, [R2], R5 ;  /* 0x0000000502ff73a8 */ /* 0x0044e200041ee100 */
[----:B------:R-:W-:-:S04]  /*1690*/  DEPBAR {5,4,3,2,1,0} ;  /* 0x0000003f0000791a */ /* 0x000fc80000000000 */
[----:B------:R-:W5:Y:S02]  /*16a0*/  CCTL.E.C.LDCU.IV.DEEP [UR4] ;  /* 0x0000000004007540 */ /* 0x000f640009c08000 */
[----:B-----5:R2:W-:Y:S01]  /*16b0*/  UTMACCTL.IV [UR4] ;  /* 0x00000000040079b9 */ /* 0x0205e20008000000 */
[----:B------:R-:W-:Y:S01]  /*16c0*/  NOP ;  /* 0x0000000000007918 */ /* 0x000fe20000000000 */
.L_x_51:
[----:B------:R-:W-:Y:S05]  /*16d0*/  @P0 BRA `(.L_x_52) ;  /* 0x00000000000c0947 */ /* 0x000fea0003800000 */
[----:B------:R0:W-:Y:S01]  /*16e0*/  UTMACMDFLUSH ;  /* 0x00000000000079b7 */ /* 0x0001e20000000000 */
[----:B------:R-:W-:Y:S05]  /*16f0*/  @P0 BRA `(.L_x_52) ;  /* 0x0000000000040947 */ /* 0x000fea0003800000 */
[----:B------:R-:W-:-:S04]  /*1700*/  DEPBAR.LE SB0, 0x0 ;  /* 0x000080000000791a */ /* 0x000fc80000000000 */
.L_x_52:
[----:B------:R-:W-:Y:S05]  /*1710*/  WARPSYNC.ALL ;  /* 0x0000000000007948 */ /* 0x000fea0003800000 */
[----:B------:R-:W-:Y:S01]  /*1720*/  NOP ;  /* 0x0000000000007918 */ /* 0x000fe20000000000 */
[----:B---3--:R-:W-:Y:S01]  /*1730*/  BAR.SYNC.DEFER_BLOCKING 0x0 ;  /* 0x0000000000007b1d */ /* 0x008fe20000010000 */
[----:B------:R-:W-:Y:S01]  /*1740*/  ISETP.GE.AND P0, PT, R12, 0x1, PT ;  /* 0x000000010c00780c */ /* 0x000fe20003f06270 */
[----:B------:R-:W-:Y:S01]  /*1750*/  USHF.L.U32 UR11, UR11, 0x8, URZ ;  /* 0x000000080b0b7899 */ /* 0x000fe200080006ff */
[----:B--2--5:R-:W-:Y:S01]  /*1760*/  SHF.R.U32.HI R2, RZ, 0x5, R0 ;  /* 0x00000005ff027819 */ /* 0x024fe20000011600 */
[----:B------:R-:W-:-:S02]  /*1770*/  USHF.L.U32 UR27, UR6, 0x7, URZ ;  /* 0x00000007061b7899 */ /* 0x000fc400080006ff */
[----:B------:R-:W-:Y:S01]  /*1780*/  VOTEU.ALL UP0, P3 ;  /* 0x0000000000ff7886 */ /* 0x000fe20001800000 */
[----:B------:R-:W-:Y:S01]  /*1790*/  UMOV UR4, 0x1 ;  /* 0x0000000100047882 */ /* 0x000fe20000000000 */
[----:B------:R-:W-:Y:S01]  /*17a0*/  VOTEU.ALL UP1, P3 ;  /* 0x0000000000ff7886 */ /* 0x000fe20001820000 */
[----:B------:R-:W-:Y:S02]  /*17b0*/  R2UR UR22, R2 ;  /* 0x00000000021672ca */ /* 0x000fe400000e0000 */
[----:B------:R-:W-:-:S04]  /*17c0*/  @!UP0 UIADD3 UR16, UPT, UPT, -UR4, 0x100000, URZ ;  /* 0x0010000004108890 */ /* 0x000fc8000fffe1ff */
[----:B------:R-:W-:Y:S02]  /*17d0*/  @!UP0 USHF.L.U32 UR17, UR16, 0xb, URZ ;  /* 0x0000000b10118899 */ /* 0x000fe400080006ff */
[----:B------:R-:W-:Y:S02]  /*17e0*/  @!UP0 USHF.L.U32 UR16, UR16, 0x1, URZ ;  /* 0x0000000110108899 */ /* 0x000fe400080006ff */
[----:B------:R-:W-:-:S04]  /*17f0*/  @!UP0 UIADD3 UR4, UPT, UPT, -UR4, 0x100000, URZ ;  /* 0x0010000004048890 */ /* 0x000fc8000fffe1ff */
[----:B------:R-:W-:Y:S02]  /*1800*/  @!UP0 USHF.L.U32 UR5, UR4, 0xb, URZ ;  /* 0x0000000b04058899 */ /* 0x000fe400080006ff */
[----:B------:R-:W-:Y:S01]  /*1810*/  @!UP0 USHF.L.U32 UR4, UR4, 0x1, URZ ;  /* 0x0000000104048899 */ /* 0x000fe200080006ff */
[----:B------:R-:W-:Y:S01]  /*1820*/  VOTEU.ALL UP0, P3 ;  /* 0x0000000000ff7886 */ /* 0x000fe20001800000 */
[----:B------:R-:W2:Y:S04]  /*1830*/  FENCE.VIEW.ASYNC.S ;  /* 0x00000000000073c6 */ /* 0x000ea80000000000 */
[----:B--2---:R2:W3:Y:S06]  /*1840*/  @!UP0 SYNCS.EXCH.64 URZ, [UR8+0x6000], UR16 ;  /* 0x0060001008ff85b2 */ /* 0x0044ec0008000100 */
[----:B------:R2:W5:Y:S01]  /*1850*/  @!UP1 SYNCS.EXCH.64 URZ, [UR8+0x6010], UR4 ;  /* 0x0060100408ff95b2 */ /* 0x0005620008000100 */
[----:B------:R-:W-:Y:S05]  /*1860*/  @!P0 BRA `(.L_x_53) ;  /* 0x0000000400c48947 */ /* 0x000fea0003800000 */
[----:B---3-5:R-:W-:Y:S01]  /*1870*/  BAR.SYNC.DEFER_BLOCKING 0x0 ;  /* 0x0000000000007b1d */ /* 0x028fe20000010000 */
[----:B------:R-:W-:Y:S01]  /*1880*/  ELECT P1, URZ, PT ;  /* 0x0000000000ff782f */ /* 0x000fe20003820000 */
[----:B------:R-:W-:Y:S01]  /*1890*/  @!P3 IMAD.MOV.U32 R2, RZ, RZ, 0x6000 ;  /* 0x00006000ff02b424 */ /* 0x000fe200078e00ff */
[----:B--2---:R-:W-:Y:S02]  /*18a0*/  UIADD3 UR16, UPT, UPT, UR8, 0x4000, URZ ;  /* 0x0000400008107890 */ /* 0x004fe4000fffe0ff */
[----:B------:R-:W-:Y:S01]  /*18b0*/  ISETP.LT.U32.AND P1, PT, R132, 0x20, P1 ;  /* 0x000000208400780c */ /* 0x000fe20000f21070 */
[----:B------:R-:W-:Y:S01]  /*18c0*/  UMOV UR19, UR27 ;  /* 0x0000001b00137c82 */ /* 0x000fe20008000000 */
[----:B------:R-:W-:Y:S01]  /*18d0*/  ELECT P0, URZ, PT ;  /* 0x0000000000ff782f */ /* 0x000fe20003800000 */
[----:B------:R-:W-:-:S03]  /*18e0*/  USHF.R.U32.HI UR6, URZ, 0x4, UR8 ;  /* 0x00000004ff067899 */ /* 0x000fc60008011608 */
[----:B------:R-:W-:Y:S01]  /*18f0*/  ISETP.LT.U32.AND P0, PT, R132, 0x20, P0 ;  /* 0x000000208400780c */ /* 0x000fe20000701070 */
[----:B------:R-:W-:Y:S01]  /*1900*/  UMOV UR7, URZ ;  /* 0x000000ff00077c82 */ /* 0x000fe20008000000 */
[----:B------:R-:W-:Y:S01]  /*1910*/  USGXT.U32 UR6, UR6, 0xe ;  /* 0x0000000e0606789a */ /* 0x000fe20008000000 */
[----:B------:R-:W-:-:S04]  /*1920*/  UMOV UR5, URZ ;  /* 0x000000ff00057c82 */ /* 0x000fc80008000000 */
[----:B------:R-:W-:Y:S01]  /*1930*/  VOTEU.ANY UP0, P1 ;  /* 0x0000000000ff7886 */ /* 0x000fe20000800100 */
[----:B------:R-:W-:-:S04]  /*1940*/  VOTEU.ANY UP2, P1 ;  /* 0x0000000000ff7886 */ /* 0x000fc80000840100 */
[----:B------:R-:W-:Y:S02]  /*1950*/  @UP0 UIADD3 UR17, UPT, UPT, UR8, 0x6000, URZ ;  /* 0x0000600008110890 */ /* 0x000fe4000fffe0ff */
[----:B------:R2:W-:Y:S01]  /*1960*/  @!P3 SYNCS.ARRIVE.TRANS64 RZ, [UR8+0x6000], R2 ;  /* 0x00600002ffffb9a7 */ /* 0x0005e20008000008 */
[----:B------:R-:W-:Y:S01]  /*1970*/  @UP0 UMOV UR18, URZ ;  /* 0x000000ff00120c82 */ /* 0x000fe20008000000 */
[----:B------:R-:W-:Y:S01]  /*1980*/  BAR.SYNC.DEFER_BLOCKING 0x0 ;  /* 0x0000000000007b1d */ /* 0x000fe20000010000 */
[----:B------:R-:W-:-:S05]  /*1990*/  UISETP.NE.U32.AND UP0, UPT, UR22, URZ, UPT ;  /* 0x000000ff1600728c */ /* 0x000fca000bf05070 */
[----:B------:R-:W-:Y:S01]  /*19a0*/  VOTEU.ANY UP1, P0 ;  /* 0x0000000000ff7886 */ /* 0x000fe20000020100 */
[----:B------:R-:W-:-:S04]  /*19b0*/  VOTEU.ANY UP3, P0 ;  /* 0x0000000000ff7886 */ /* 0x000fc80000060100 */
[----:B------:R-:W-:Y:S01]  /*19c0*/  @UP1 UIADD3 UR4, UPT, UPT, UR8, 0x6000, URZ ;  /* 0x0000600008041890 */ /* 0x000fe2000fffe0ff */
[----:B------:R-:W-:-:S06]  /*19d0*/  @UP1 UMOV UR10, URZ ;  /* 0x000000ff000a1c82 */ /* 0x000fcc0008000000 */
[----:B------:R-:W-:Y:S01]  /*19e0*/  @UP3 UMOV UR9, UR4 ;  /* 0x0000000400093c82 */ /* 0x000fe20008000000 */
[----:B------:R-:W-:-:S04]  /*19f0*/  USHF.R.U32.HI UR4, URZ, 0x4, UR16 ;  /* 0x00000004ff047899 */ /* 0x000fc80008011610 */
[----:B------:R-:W-:Y:S01]  /*1a00*/  USGXT.U32 UR4, UR4, 0xe ;  /* 0x0000000e0404789a */ /* 0x000fe20008000000 */
[----:B------:R3:W-:Y:S01]  /*1a10*/  @UP2 UTMALDG.2D [UR16], [UR12] ;  /* 0x000000100c0025b4 */ /* 0x0007e20008008000 */
[----:B------:R5:W-:Y:S06]  /*1a20*/  MEMBAR.ALL.CTA ;  /* 0x0000000000007992 */ /* 0x000bec0000008000 */
[----:B-----5:R-:W5:Y:S01]  /*1a30*/  FENCE.VIEW.ASYNC.S ;  /* 0x00000000000073c6 */ /* 0x020f620000000000 */
[----:B---3--:R-:W-:Y:S01]  /*1a40*/  UMOV UR18, 0xfffffffe ;  /* 0xfffffffe00127882 */ /* 0x008fe20000000000 */
[----:B------:R-:W-:Y:S01]  /*1a50*/  UMOV UR19, 0x7fffbfdf ;  /* 0x7fffbfdf00137882 */ /* 0x000fe20000000000 */
[----:B------:R-:W-:Y:S01]  /*1a60*/  UMOV UR16, UR6 ;  /* 0x0000000600107c82 */ /* 0x000fe20008000000 */
[----:B------:R-:W-:-:S02]  /*1a70*/  UIADD3.64 UR20, UPT, UPT, UR6, -UR18, URZ ;  /* 0x8000001206147297 */ /* 0x000fc4000fffe0ff */
[----:B------:R-:W-:Y:S01]  /*1a80*/  UIADD3.64 UR18, UPT, UPT, UR4, -UR18, URZ ;  /* 0x8000001204127297 */ /* 0x000fe2000fffe0ff */
[----:B------:R-:W-:Y:S01]  /*1a90*/  UMOV UR17, 0x80004020 ;  /* 0x8000402000117882 */ /* 0x000fe20000000000 */
[----:B------:R-:W-:Y:S01]  /*1aa0*/  UMOV UR6, UR4 ;  /* 0x0000000400067c82 */ /* 0x000fe20008000000 */
[----:B------:R-:W-:Y:S01]  /*1ab0*/  UMOV UR7, 0x80004020 ;  /* 0x8000402000077882 */ /* 0x000fe20000000000 */
[----:B-----5:R-:W-:Y:S06]  /*1ac0*/  BAR.SYNC.DEFER_BLOCKING 0x0 ;  /* 0x0000000000007b1d */ /* 0x020fec0000010000 */
[----:B------:R2:W-:Y:S02]  /*1ad0*/  @UP3 UTMALDG.2D [UR8], [UR14] ;  /* 0x000000080e0035b4 */ /* 0x0005e40008008000 */
[----:B------:R-:W-:Y:S06]  /*1ae0*/  BAR.SYNC.DEFER_BLOCKING 0x0 ;  /* 0x0000000000007b1d */ /* 0x000fec0000010000 */
[----:B------:R-:W3:Y:S02]  /*1af0*/  SYNCS.PHASECHK.TRANS64.TRYWAIT P0, [UR8+0x6000], RZ ;  /* 0x006000ffff0075a7 */ /* 0x000ee40008001108 */
[----:B--23--:R-:W-:Y:S05]  /*1b00*/  @!P0 BRA `(.L_x_54) ;  /* 0x0000000c00b48947 */ /* 0x00cfea0003800000 */
.L_x_66:
[----:B------:R-:W-:Y:S05]  /*1b10*/  BRA.U UP0, `(.L_x_55) ;  /* 0x00000001001c7547 */ /* 0x000fea000b800000 */
[----:B------:R-:W-:Y:S01]  /*1b20*/  UMOV UR4, 0x0 ;  /* 0x0000000000047882 */ /* 0x000fe20000000000 */
[----:B------:R-:W-:Y:S01]  /*1b30*/  UMOV UR5, 0x8400010 ;  /* 0x0840001000057882 */ /* 0x000fe20000000000 */
[----:B------:R-:W-:Y:S01]  /*1b40*/  UMOV UR24, 0x0 ;  /* 0x0000000000187882 */ /* 0x000fe20000000000 */
[----:B------:R-:W-:Y:S01]  /*1b50*/  UMOV UR25, 0x8400010 ;  /* 0x0840001000197882 */ /* 0x000fe20000000000 */
[----:B------:R2:W-:Y:S01]  /*1b60*/  UTCHMMA gdesc[UR6], gdesc[UR16], tmem[UR29], tmem[UR4], idesc[UR5], !UPT ;  /* 0x00ff0410060075ea */ /* 0x0005e2000f80001d */
[----:B------:R2:W-:Y:S01]  /*1b70*/  UTCHMMA gdesc[UR18], gdesc[UR20], tmem[UR29], tmem[UR24], idesc[UR25], UPT ;  /* 0x00ff1814120075ea */ /* 0x0005e2000b80001d */
[----:B------:R-:W-:Y:S02]  /*1b80*/  NOP ;  /* 0x0000000000007918 */ /* 0x000fe40000000000 */
.L_x_55:
[----:B------:R-:W-:Y:S01]  /*1b90*/  ELECT P0, URZ, PT ;  /* 0x0000000000ff782f */ /* 0x000fe20003800000 */
[----:B--2---:R-:W-:-:S03]  /*1ba0*/  UIADD3 UR4, UPT, UPT, UR8, 0x6010, URZ ;  /* 0x0000601008047890 */ /* 0x004fc6000fffe0ff */
[----:B------:R-:W-:Y:S01]  /*1bb0*/  ISETP.LT.U32.AND P0, PT, R132, 0x20, P0 ;  /* 0x000000208400780c */ /* 0x000fe20000701070 */
[----:B------:R-:W-:-:S12]  /*1bc0*/  UMOV UR5, URZ ;  /* 0x000000ff00057c82 */ /* 0x000fd80008000000 */
[----:B------:R-:W-:Y:S01]  /*1bd0*/  VOTEU.ANY UP0, P0 ;  /* 0x0000000000ff7886 */ /* 0x000fe20000000100 */
[----:B------:R-:W-:Y:S01]  /*1be0*/  VOTEU.ANY UP1, P0 ;  /* 0x0000000000ff7886 */ /* 0x000fe20000020100 */
[----:B------:R-:W-:-:S03]  /*1bf0*/  ISETP.GE.U32.AND P0, PT, R12, 0x21, PT ;  /* 0x000000210c00780c */ /* 0x000fc60003f06070 */
[----:B------:R-:W-:Y:S02]  /*1c00*/  @UP0 UMOV UR9, UR4 ;  /* 0x0000000400090c82 */ /* 0x000fe40008000000 */
[----:B------:R2:W-:Y:S01]  /*1c10*/  @UP1 UTCBAR [UR9], URZ ;  /* 0x000000ff090013e9 */ /* 0x0005e200080000ff */
[----:B------:R-:W-:Y:S06]  /*1c20*/  BAR.SYNC.DEFER_BLOCKING 0x0 ;  /* 0x0000000000007b1d */ /* 0x000fec0000010000 */
[----:B------:R-:W3:Y:S02]  /*1c30*/  SYNCS.PHASECHK.TRANS64.TRYWAIT P1, [UR8+0x6010], RZ ;  /* 0x006010ffff0075a7 */ /* 0x000ee40008021108 */
[----:B--23--:R-:W-:Y:S05]  /*1c40*/  @!P1 BRA `(.L_x_56) ;  /* 0x0000000c00709947 */ /* 0x00cfea0003800000 */
.L_x_67:
[----:B------:R-:W-:Y:S05]  /*1c50*/  @!P0 BRA `(.L_x_53) ;  /* 0x0000000000c88947 */ /* 0x000fea0003800000 */
[----:B------:R-:W-:Y:S01]  /*1c60*/  IMAD.MOV.U32 R2, RZ, RZ, 0x1 ;  /* 0x00000001ff027424 */ /* 0x000fe200078e00ff */
[----:B------:R-:W2:Y:S01]  /*1c70*/  LDCU UR32, c[0x0][0x3a0] ;  /* 0x00007400ff2077ac */ /* 0x000ea20008000800 */
[----:B------:R-:W-:-:S05]  /*1c80*/  UMOV UR26, 0x20 ;  /* 0x00000020001a7882 */ /* 0x000fca0000000000 */
.L_x_60:
[----:B------:R-:W-:Y:S01]  /*1c90*/  BAR.SYNC.DEFER_BLOCKING 0x0 ;  /* 0x0000000000007b1d */ /* 0x000fe20000010000 */
[----:B------:R-:W-:Y:S01]  /*1ca0*/  ELECT P1, URZ, PT ;  /* 0x0000000000ff782f */ /* 0x000fe20003820000 */
[----:B------:R-:W-:Y:S01]  /*1cb0*/  @!P3 IMAD.MOV.U32 R3, RZ, RZ, 0x6000 ;  /* 0x00006000ff03b424 */ /* 0x000fe200078e00ff */
[----:B------:R-:W-:Y:S02]  /*1cc0*/  ELECT P0, URZ, PT ;  /* 0x0000000000ff782f */ /* 0x000fe40003800000 */
[C---:B------:R-:W-:Y:S01]  /*1cd0*/  ISETP.LT.U32.AND P1, PT, R132.reuse, 0x20, P1 ;  /* 0x000000208400780c */ /* 0x040fe20000f21070 */
[----:B------:R-:W-:Y:S01]  /*1ce0*/  UMOV UR10, UR26 ;  /* 0x0000001a000a7c82 */ /* 0x000fe20008000000 */
[----:B------:R-:W-:-:S11]  /*1cf0*/  ISETP.LT.U32.AND P0, PT, R132, 0x20, P0 ;  /* 0x000000208400780c */ /* 0x000fd60000701070 */
[----:B------:R-:W-:Y:S02]  /*1d00*/  VOTEU.ANY UP0, P1 ;  /* 0x0000000000ff7886 */ /* 0x000fe40000800100 */
[----:B------:R-:W-:-:S03]  /*1d10*/  VOTEU.ANY UP1, P0 ;  /* 0x0000000000ff7886 */ /* 0x000fc60000020100 */
[----:B------:R-:W-:Y:S02]  /*1d20*/  @UP0 UIADD3 UR24, UPT, UPT, UR8, 0x4000, URZ ;  /* 0x0000400008180890 */ /* 0x000fe4000fffe0ff */
[----:B------:R3:W-:Y:S01]  /*1d30*/  @!P3 SYNCS.ARRIVE.TRANS64 RZ, [UR8+0x6000], R3 ;  /* 0x00600003ffffb9a7 */ /* 0x0007e20008000008 */
[----:B------:R-:W-:Y:S01]  /*1d40*/  @UP0 UIADD3 UR25, UPT, UPT, UR8, 0x6000, URZ ;  /* 0x0000600008190890 */ /* 0x000fe2000fffe0ff */
[----:B------:R-:W-:Y:S01]  /*1d50*/  VOTEU.ANY UP0, P1 ;  /* 0x0000000000ff7886 */ /* 0x000fe20000800100 */
[----:B------:R-:W-:Y:S01]  /*1d60*/  BAR.SYNC.DEFER_BLOCKING 0x0 ;  /* 0x0000000000007b1d */ /* 0x000fe20000010000 */
[----:B------:R-:W-:Y:S01]  /*1d70*/  @UP1 UIADD3 UR9, UPT, UPT, UR8, 0x6000, URZ ;  /* 0x0000600008091890 */ /* 0x000fe2000fffe0ff */
[----:B---3--:R-:W-:-:S04]  /*1d80*/  IMAD.U32 R3, R2, -0x80000000, RZ ;  /* 0x8000000002037824 */ /* 0x008fc800078e00ff */
[----:B------:R-:W-:Y:S01]  /*1d90*/  VOTEU.ANY UP1, P0 ;  /* 0x0000000000ff7886 */ /* 0x000fe20000020100 */
[----:B------:R3:W-:Y:S01]  /*1da0*/  @UP0 UTMALDG.2D [UR24], [UR12] ;  /* 0x000000180c0005b4 */ /* 0x0007e20008008000 */
[----:B------:R-:W-:Y:S01]  /*1db0*/  UISETP.NE.U32.AND UP0, UPT, UR22, URZ, UPT ;  /* 0x000000ff1600728c */ /* 0x000fe2000bf05070 */
[----:B------:R5:W-:Y:S06]  /*1dc0*/  MEMBAR.ALL.CTA ;  /* 0x0000000000007992 */ /* 0x000bec0000008000 */
[----:B-----5:R-:W5:Y:S02]  /*1dd0*/  FENCE.VIEW.ASYNC.S ;  /* 0x00000000000073c6 */ /* 0x020f640000000000 */
[----:B-----5:R-:W-:Y:S06]  /*1de0*/  BAR.SYNC.DEFER_BLOCKING 0x0 ;  /* 0x0000000000007b1d */ /* 0x020fec0000010000 */
[----:B------:R3:W-:Y:S02]  /*1df0*/  @UP1 UTMALDG.2D [UR8], [UR14] ;  /* 0x000000080e0015b4 */ /* 0x0007e40008008000 */
[----:B------:R-:W-:Y:S06]  /*1e00*/  BAR.SYNC.DEFER_BLOCKING 0x0 ;  /* 0x0000000000007b1d */ /* 0x000fec0000010000 */
[----:B------:R-:W5:Y:S02]  /*1e10*/  SYNCS.PHASECHK.TRANS64.TRYWAIT P0, [UR8+0x6000], R3 ;  /* 0x00600003ff0075a7 */ /* 0x000f640008001108 */
[----:B---3-5:R-:W-:Y:S05]  /*1e20*/  @!P0 BRA `(.L_x_57) ;  /* 0x0000000c00048947 */ /* 0x028fea0003800000 */
.L_x_68:
[----:B------:R-:W-:Y:S05]  /*1e30*/  BRA.U UP0, `(.L_x_58) ;  /* 0x00000001001c7547 */ /* 0x000fea000b800000 */
[----:B------:R-:W-:Y:S01]  /*1e40*/  UMOV UR24, 0x0 ;  /* 0x0000000000187882 */ /* 0x000fe20000000000 */
[----:B------:R-:W-:Y:S01]  /*1e50*/  UMOV UR25, 0x8400010 ;  /* 0x0840001000197882 */ /* 0x000fe20000000000 */
[----:B------:R-:W-:Y:S01]  /*1e60*/  UMOV UR30, 0x0 ;  /* 0x00000000001e7882 */ /* 0x000fe20000000000 */
[----:B------:R-:W-:Y:S01]  /*1e70*/  UMOV UR31, 0x8400010 ;  /* 0x08400010001f7882 */ /* 0x000fe20000000000 */
[----:B------:R3:W-:Y:S01]  /*1e80*/  UTCHMMA gdesc[UR6], gdesc[UR16], tmem[UR29], tmem[UR24], idesc[UR25], UPT ;  /* 0x00ff1810060075ea */ /* 0x0007e2000b80001d */
[----:B------:R3:W-:Y:S01]  /*1e90*/  UTCHMMA gdesc[UR18], gdesc[UR20], tmem[UR29], tmem[UR30], idesc[UR31], UPT ;  /* 0x00ff1e14120075ea */ /* 0x0007e2000b80001d */
[----:B------:R-:W-:Y:S02]  /*1ea0*/  NOP ;  /* 0x0000000000007918 */ /* 0x000fe40000000000 */
.L_x_58:
[----:B------:R-:W-:-:S04]  /*1eb0*/  ELECT P0, URZ, PT ;  /* 0x0000000000ff782f */ /* 0x000fc80003800000 */
[----:B------:R-:W-:-:S13]  /*1ec0*/  ISETP.LT.U32.AND P0, PT, R132, 0x20, P0 ;  /* 0x000000208400780c */ /* 0x000fda0000701070 */
[----:B------:R-:W-:Y:S01]  /*1ed0*/  VOTEU.ANY UP0, P0 ;  /* 0x0000000000ff7886 */ /* 0x000fe20000000100 */
[----:B------:R-:W-:-:S04]  /*1ee0*/  VOTEU.ANY UP1, P0 ;  /* 0x0000000000ff7886 */ /* 0x000fc80000020100 */
[----:B------:R-:W-:Y:S02]  /*1ef0*/  @UP0 UMOV UR9, UR4 ;  /* 0x0000000400090c82 */ /* 0x000fe40008000000 */
[----:B------:R5:W-:Y:S01]  /*1f00*/  @UP1 UTCBAR [UR9], URZ ;  /* 0x000000ff090013e9 */ /* 0x000be200080000ff */
[----:B------:R-:W-:Y:S06]  /*1f10*/  BAR.SYNC.DEFER_BLOCKING 0x0 ;  /* 0x0000000000007b1d */ /* 0x000fec0000010000 */
[----:B------:R-:W3:Y:S02]  /*1f20*/  SYNCS.PHASECHK.TRANS64.TRYWAIT P0, [UR8+0x6010], R3 ;  /* 0x00601003ff0075a7 */ /* 0x000ee40008001108 */
[----:B---3-5:R-:W-:Y:S05]  /*1f30*/  @!P0 BRA `(.L_x_59) ;  /* 0x0000000800cc8947 */ /* 0x028fea0003800000 */
.L_x_69:
[----:B------:R-:W-:Y:S01]  /*1f40*/  UIADD3 UR26, UPT, UPT, UR26, 0x20, URZ ;  /* 0x000000201a1a7890 */ /* 0x000fe2000fffe0ff */
[----:B------:R-:W-:-:S03]  /*1f50*/  LOP3.LUT R2, R2, 0x1, RZ, 0x3c, !PT ;  /* 0x0000000102027812 */ /* 0x000fc600078e3cff */
[----:B--2---:R-:W-:-:S09]  /*1f60*/  UISETP.GE.AND UP0, UPT, UR26, UR32, UPT ;  /* 0x000000201a00728c */ /* 0x004fd2000bf06270 */
[----:B------:R-:W-:Y:S05]  /*1f70*/  BRA.U !UP0, `(.L_x_60) ;  /* 0xfffffffd08447547 */ /* 0x000fea000b83ffff */
.L_x_53:
[----:B---3-5:R-:W-:Y:S06]  /*1f80*/  BAR.SYNC.DEFER_BLOCKING 0x0 ;  /* 0x0000000000007b1d */ /* 0x028fec0000010000 */
[----:B------:R-:W-:Y:S04]  /*1f90*/  BSSY.RECONVERGENT B5, `(.L_x_61) ;  /* 0x0000004000057945 */ /* 0x000fe80003800200 */
[----:B------:R-:W-:Y:S05]  /*1fa0*/  @P3 BRA `(.L_x_62) ;  /* 0x0000000000083947 */ /* 0x000fea0003800000 */
[----:B------:R-:W3:Y:S02]  /*1fb0*/  SYNCS.CCTL.IV [UR8+0x6000] ;  /* 0x00600000ff0079b1 */ /* 0x000ee40008000008 */
[----:B---3--:R-:W3:Y:S02]  /*1fc0*/  SYNCS.CCTL.IV [UR8+0x6010] ;  /* 0x00601000ff0079b1 */ /* 0x008ee40008000008 */
.L_x_62:
[----:B--2---:R-:W-:Y:S05]  /*1fd0*/  BSYNC.RECONVERGENT B5 ;  /* 0x0000000000057941 */ /* 0x004fea0003800200 */
.L_x_61:
[----:B------:R-:W-:Y:S01]  /*1fe0*/  ULOP3.LUT UR4, UR22, 0x3, URZ, 0xc0, !UPT ;  /* 0x0000000316047892 */ /* 0x000fe2000f8ec0ff */
[C---:B------:R-:W-:Y:S01]  /*1ff0*/  IMAD.SHL.U32 R2, R0.reuse, 0x10, RZ ;  /* 0x0000001000027824 */ /* 0x040fe200078e00ff */
[----:B------:R-:W-:Y:S01]  /*2000*/  USHF.L.U32 UR22, UR22, 0x5, URZ ;  /* 0x0000000516167899 */ /* 0x000fe200080006ff */
[C---:B------:R-:W-:Y:S01]  /*2010*/  IMAD.SHL.U32 R3, R0.reuse, 0x100, RZ ;  /* 0x0000010000037824 */ /* 0x040fe200078e00ff */
[----:B------:R-:W-:Y:S01]  /*2020*/  ULEA UR5, UR4, UR29, 0x15 ;  /* 0x0000001d04057291 */ /* 0x000fe2000f8ea8ff */
[----:B------:R-:W-:Y:S01]  /*2030*/  IMAD.SHL.U32 R0, R0, 0x80, RZ ;  /* 0x0000008000007824 */ /* 0x000fe200078e00ff */
[----:B------:R-:W-:Y:S02]  /*2040*/  ULOP3.LUT UR22, UR22, 0x80, URZ, 0xc0, !UPT ;  /* 0x0000008016167892 */ /* 0x000fe4000f8ec0ff */
[----:B------:R-:W-:Y:S02]  /*2050*/  LOP3.LUT R3, R2, 0x8070, R3, 0xc8, !PT ;  /* 0x0000807002037812 */ /* 0x000fe400078ec803 */
[----:B------:R-:W-:Y:S01]  /*2060*/  ELECT P0, URZ, PT ;  /* 0x0000000000ff782f */ /* 0x000fe20003800000 */
[----:B------:R-:W-:Y:S01]  /*2070*/  UIADD3 UR5, UPT, UPT, UR5, UR22, URZ ;  /* 0x0000001605057290 */ /* 0x000fe2000fffe0ff */
[----:B------:R-:W-:Y:S01]  /*2080*/  LOP3.LUT R0, R3, 0x3f80, R0, 0xf8, !PT ;  /* 0x00003f8003007812 */ /* 0x000fe200078ef800 */
[----:B------:R-:W-:Y:S01]  /*2090*/  ULEA UR13, UR4, UR11, 0x6 ;  /* 0x0000000b040d7291 */ /* 0x000fe2000f8e30ff */
[----:B------:R-:W-:Y:S01]  /*20a0*/  ISETP.LT.U32.AND P0, PT, R132, 0x80, P0 ;  /* 0x000000808400780c */ /* 0x000fe20000701070 */
[----:B------:R-:W-:Y:S01]  /*20b0*/  ULEA UR12, UR4, UR8, 0xe ;  /* 0x00000008040c7291 */ /* 0x000fe2000f8e70ff */
[C---:B------:R-:W-:Y:S01]  /*20c0*/  LOP3.LUT R2, R0.reuse, 0x10, RZ, 0x3c, !PT ;  /* 0x0000001000027812 */ /* 0x040fe200078e3cff */
[----:B------:R-:W-:Y:S01]  /*20d0*/  UMOV UR14, UR27 ;  /* 0x0000001b000e7c82 */ /* 0x000fe20008000000 */
[----:B------:R-:W-:-:S02]  /*20e0*/  LOP3.LUT R3, R0, 0x20, RZ, 0x3c, !PT ;  /* 0x0000002000037812 */ /* 0x000fc400078e3cff */
[----:B----4-:R-:W2:Y:S01]  /*20f0*/  LDTM.x128 R4, tmem[UR5] ;  /* 0x00000005000479ee */ /* 0x010ea200083c0000 */
[----:B------:R-:W-:-:S06]  /*2100*/  NOP ;  /* 0x0000000000007918 */ /* 0x000fcc0000000000 */
[----:B--2---:R-:W-:Y:S01]  /*2110*/  VOTEU.ANY UP0, P0 ;  /* 0x0000000000ff7886 */ /* 0x004fe20000000100 */
[----:B------:R-:W-:-:S04]  /*2120*/  VOTEU.ANY UP1, P0 ;  /* 0x0000000000ff7886 */ /* 0x000fc80000020100 */
[----:B------:R-:W-:Y:S01]  /*2130*/  @UP0 UMOV UR4, UR23 ;  /* 0x0000001700040c82 */ /* 0x000fe20008000000 */
[----:B------:R-:W-:Y:S01]  /*2140*/  @UP0 UMOV UR5, UR28 ;  /* 0x0000001c00050c82 */ /* 0x000fe20008000000 */
[----:B---3--:R-:W-:Y:S01]  /*2150*/  BAR.SYNC.DEFER_BLOCKING 0x0 ;  /* 0x0000000000007b1d */ /* 0x008fe20000010000 */
[----:B------:R-:W-:Y:S02]  /*2160*/  F2FP.F16.F32.PACK_AB R4, R5, R4 ;  /* 0x000000040504723e */ /* 0x000fe400000000ff */
[----:B------:R-:W-:Y:S02]  /*2170*/  F2FP.F16.F32.PACK_AB R68, R69, R68 ;  /* 0x000000444544723e */ /* 0x000fe400000000ff */
[----:B------:R-:W-:Y:S02]  /*2180*/  F2FP.F16.F32.PACK_AB R5, R7, R6 ;  /* 0x000000060705723e */ /* 0x000fe400000000ff */
[----:B------:R-:W-:Y:S02]  /*2190*/  F2FP.F16.F32.PACK_AB R12, R13, R12 ;  /* 0x0000000c0d0c723e */ /* 0x000fe400000000ff */
[----:B------:R-:W-:-:S02]  /*21a0*/  F2FP.F16.F32.PACK_AB R69, R71, R70 ;  /* 0x000000464745723e */ /* 0x000fc400000000ff */
[----:B------:R-:W-:Y:S02]  /*21b0*/  F2FP.F16.F32.PACK_AB R76, R77, R76 ;  /* 0x0000004c4d4c723e */ /* 0x000fe400000000ff */
[----:B------:R-:W-:Y:S02]  /*21c0*/  F2FP.F16.F32.PACK_AB R6, R9, R8 ;  /* 0x000000080906723e */ /* 0x000fe400000000ff */
[----:B------:R-:W-:Y:S02]  /*21d0*/  F2FP.F16.F32.PACK_AB R7, R11, R10 ;  /* 0x0000000a0b07723e */ /* 0x000fe400000000ff */
[----:B------:R-:W-:Y:S02]  /*21e0*/  F2FP.F16.F32.PACK_AB R13, R15, R14 ;  /* 0x0000000e0f0d723e */ /* 0x000fe400000000ff */
[----:B------:R-:W-:Y:S01]  /*21f0*/  F2FP.F16.F32.PACK_AB R20, R21, R20 ;  /* 0x000000141514723e */ /* 0x000fe200000000ff */
[----:B------:R2:W-:Y:S01]  /*2200*/  STS.128 [R0+UR8], R4 ;  /* 0x0000000400007988 */ /* 0x0005e20008000c08 */
[----:B------:R-:W-:-:S02]  /*2210*/  F2FP.F16.F32.PACK_AB R70, R73, R72 ;  /* 0x000000484946723e */ /* 0x000fc400000000ff */
[----:B------:R-:W-:Y:S02]  /*2220*/  F2FP.F16.F32.PACK_AB R71, R75, R74 ;  /* 0x0000004a4b47723e */ /* 0x000fe400000000ff */
[----:B------:R-:W-:Y:S02]  /*2230*/  F2FP.F16.F32.PACK_AB R77, R79, R78 ;  /* 0x0000004e4f4d723e */ /* 0x000fe400000000ff */
[----:B------:R-:W-:Y:S01]  /*2240*/  F2FP.F16.F32.PACK_AB R84, R85, R84 ;  /* 0x000000545554723e */ /* 0x000fe200000000ff */
[----:B------:R3:W-:Y:S01]  /*2250*/  STS.128 [R0+UR8+0x4000], R68 ;  /* 0x0040004400007988 */ /* 0x0007e20008000c08 */
[----:B------:R-:W-:Y:S02]  /*2260*/  F2FP.F16.F32.PACK_AB R14, R17, R16 ;  /* 0x00000010110e723e */ /* 0x000fe400000000ff */
[----:B------:R-:W-:Y:S02]  /*2270*/  F2FP.F16.F32.PACK_AB R15, R19, R18 ;  /* 0x00000012130f723e */ /* 0x000fe400000000ff */
[----:B------:R-:W-:-:S02]  /*2280*/  F2FP.F16.F32.PACK_AB R21, R23, R22 ;  /* 0x000000161715723e */ /* 0x000fc400000000ff */
[----:B------:R-:W-:Y:S01]  /*2290*/  F2FP.F16.F32.PACK_AB R28, R29, R28 ;  /* 0x0000001c1d1c723e */ /* 0x000fe200000000ff */
[----:B------:R4:W-:Y:S01]  /*22a0*/  STS.128 [R2+UR8], R12 ;  /* 0x0000000c02007988 */ /* 0x0009e20008000c08 */
[----:B------:R-:W-:Y:S02]  /*22b0*/  F2FP.F16.F32.PACK_AB R78, R81, R80 ;  /* 0x00000050514e723e */ /* 0x000fe400000000ff */
[----:B------:R-:W-:Y:S02]  /*22c0*/  F2FP.F16.F32.PACK_AB R79, R83, R82 ;  /* 0x00000052534f723e */ /* 0x000fe400000000ff */
[----:B------:R-:W-:Y:S02]  /*22d0*/  F2FP.F16.F32.PACK_AB R85, R87, R86 ;  /* 0x000000565755723e */ /* 0x000fe400000000ff */
[----:B------:R-:W-:Y:S01]  /*22e0*/  F2FP.F16.F32.PACK_AB R92, R93, R92 ;  /* 0x0000005c5d5c723e */ /* 0x000fe200000000ff */
[----:B------:R4:W-:Y:S01]  /*22f0*/  STS.128 [R2+UR8+0x4000], R76 ;  /* 0x0040004c02007988 */ /* 0x0009e20008000c08 */
[----:B------:R-:W-:-:S02]  /*2300*/  F2FP.F16.F32.PACK_AB R22, R25, R24 ;  /* 0x000000181916723e */ /* 0x000fc400000000ff */
[----:B------:R-:W-:Y:S02]  /*2310*/  F2FP.F16.F32.PACK_AB R23, R27, R26 ;  /* 0x0000001a1b17723e */ /* 0x000fe400000000ff */
[----:B------:R-:W-:Y:S02]  /*2320*/  F2FP.F16.F32.PACK_AB R29, R31, R30 ;  /* 0x0000001e1f1d723e */ /* 0x000fe400000000ff */
[----:B------:R-:W-:Y:S01]  /*2330*/  F2FP.F16.F32.PACK_AB R36, R37, R36 ;  /* 0x000000242524723e */ /* 0x000fe200000000ff */
[----:B------:R4:W-:Y:S01]  /*2340*/  STS.128 [R3+UR8], R20 ;  /* 0x0000001403007988 */ /* 0x0009e20008000c08 */
[----:B------:R-:W-:Y:S02]  /*2350*/  F2FP.F16.F32.PACK_AB R86, R89, R88 ;  /* 0x000000585956723e */ /* 0x000fe400000000ff */
[----:B------:R-:W-:Y:S02]  /*2360*/  F2FP.F16.F32.PACK_AB R87, R91, R90 ;  /* 0x0000005a5b57723e */ /* 0x000fe400000000ff */
[----:B------:R-:W-:-:S02]  /*2370*/  F2FP.F16.F32.PACK_AB R93, R95, R94 ;  /* 0x0000005e5f5d723e */ /* 0x000fc400000000ff */
[----:B------:R-:W-:Y:S01]  /*2380*/  F2FP.F16.F32.PACK_AB R100, R101, R100 ;  /* 0x000000646564723e */ /* 0x000fe200000000ff */
[----:B------:R4:W-:Y:S01]  /*2390*/  STS.128 [R3+UR8+0x4000], R84 ;  /* 0x0040005403007988 */ /* 0x0009e20008000c08 */
        /* <DEDUP_REMOVED lines=8> */
[----:B------:R-:W-:Y:S02]  /*2420*/  LOP3.LUT R8, R0, 0x30, RZ, 0x3c, !PT ;  /* 0x0000003000087812 */ /* 0x000fe400078e3cff */
[----:B------:R-:W-:Y:S02]  /*2430*/  F2FP.F16.F32.PACK_AB R38, R41, R40 ;  /* 0x000000282926723e */ /* 0x000fe400000000ff */
[----:B------:R-:W-:Y:S01]  /*2440*/  F2FP.F16.F32.PACK_AB R39, R43, R42 ;  /* 0x0000002a2b27723e */ /* 0x000fe200000000ff */
[----:B------:R4:W-:Y:S01]  /*2450*/  STS.128 [R8+UR8], R28 ;  /* 0x0000001c08007988 */ /* 0x0009e20008000c08 */
[----:B------:R-:W-:-:S02]  /*2460*/  F2FP.F16.F32.PACK_AB R45, R47, R46 ;  /* 0x0000002e2f2d723e */ /* 0x000fc400000000ff */
[----:B------:R-:W-:Y:S01]  /*2470*/  F2FP.F16.F32.PACK_AB R52, R53, R52 ;  /* 0x000000343534723e */ /* 0x000fe200000000ff */
[----:B------:R4:W-:Y:S01]  /*2480*/  STS.128 [R8+UR8+0x4000], R92 ;  /* 0x0040005c08007988 */ /* 0x0009e20008000c08 */
[----:B------:R-:W-:Y:S02]  /*2490*/  F2FP.F16.F32.PACK_AB R102, R105, R104 ;  /* 0x000000686966723e */ /* 0x000fe400000000ff */
[----:B------:R-:W-:Y:S02]  /*24a0*/  F2FP.F16.F32.PACK_AB R103, R107, R106 ;  /* 0x0000006a6b67723e */ /* 0x000fe400000000ff */
[----:B------:R-:W-:Y:S02]  /*24b0*/  F2FP.F16.F32.PACK_AB R109, R111, R110 ;  /* 0x0000006e6f6d723e */ /* 0x000fe400000000ff */
[----:B------:R-:W-:Y:S02]  /*24c0*/  F2FP.F16.F32.PACK_AB R116, R117, R116 ;  /* 0x000000747574723e */ /* 0x000fe400000000ff */
[----:B------:R-:W-:-:S02]  /*24d0*/  LOP3.LUT R9, R0, 0x40, RZ, 0x3c, !PT ;  /* 0x0000004000097812 */ /* 0x000fc400078e3cff */
[----:B------:R-:W-:Y:S02]  /*24e0*/  F2FP.F16.F32.PACK_AB R46, R49, R48 ;  /* 0x00000030312e723e */ /* 0x000fe400000000ff */
[----:B------:R-:W-:Y:S01]  /*24f0*/  F2FP.F16.F32.PACK_AB R47, R51, R50 ;  /* 0x00000032332f723e */ /* 0x000fe200000000ff */
[----:B------:R4:W-:Y:S01]  /*2500*/  STS.128 [R9+UR8], R36 ;  /* 0x0000002409007988 */ /* 0x0009e20008000c08 */
[----:B------:R-:W-:Y:S02]  /*2510*/  F2FP.F16.F32.PACK_AB R53, R55, R54 ;  /* 0x000000363735723e */ /* 0x000fe400000000ff */
[----:B------:R-:W-:Y:S01]  /*2520*/  F2FP.F16.F32.PACK_AB R60, R61, R60 ;  /* 0x0000003c3d3c723e */ /* 0x000fe200000000ff */
[----:B------:R4:W-:Y:S01]  /*2530*/  STS.128 [R9+UR8+0x4000], R100 ;  /* 0x0040006409007988 */ /* 0x0009e20008000c08 */
[----:B------:R-:W-:Y:S02]  /*2540*/  F2FP.F16.F32.PACK_AB R110, R113, R112 ;  /* 0x00000070716e723e */ /* 0x000fe400000000ff */
[----:B------:R-:W-:-:S02]  /*2550*/  F2FP.F16.F32.PACK_AB R111, R115, R114 ;  /* 0x00000072736f723e */ /* 0x000fc400000000ff */
        /* <DEDUP_REMOVED lines=11> */
[----:B--2---:R-:W-:Y:S02]  /*2610*/  LOP3.LUT R4, R0, 0x60, RZ, 0x3c, !PT ;  /* 0x0000006000047812 */ /* 0x004fe400078e3cff */
[----:B------:R-:W-:Y:S02]  /*2620*/  F2FP.F16.F32.PACK_AB R62, R65, R64 ;  /* 0x00000040413e723e */ /* 0x000fe400000000ff */
[----:B------:R-:W-:Y:S01]  /*2630*/  F2FP.F16.F32.PACK_AB R63, R67, R66 ;  /* 0x00000042433f723e */ /* 0x000fe200000000ff */
[----:B------:R4:W-:Y:S01]  /*2640*/  STS.128 [R4+UR8], R52 ;  /* 0x0000003404007988 */ /* 0x0009e20008000c08 */
[----:B------:R-:W-:-:S02]  /*2650*/  F2FP.F16.F32.PACK_AB R126, R129, R128 ;  /* 0x00000080817e723e */ /* 0x000fc400000000ff */
[----:B------:R-:W-:Y:S01]  /*2660*/  F2FP.F16.F32.PACK_AB R127, R131, R130 ;  /* 0x00000082837f723e */ /* 0x000fe200000000ff */
[----:B------:R4:W-:Y:S01]  /*2670*/  STS.128 [R4+UR8+0x4000], R116 ;  /* 0x0040007404007988 */ /* 0x0009e20008000c08 */
[----:B---3--:R-:W-:-:S05]  /*2680*/  LOP3.LUT R0, R0, 0x70, RZ, 0x3c, !PT ;  /* 0x0000007000007812 */ /* 0x008fca00078e3cff */
[----:B------:R4:W-:Y:S04]  /*2690*/  STS.128 [R0+UR8], R60 ;  /* 0x0000003c00007988 */ /* 0x0009e80008000c08 */
[----:B------:R4:W-:Y:S01]  /*26a0*/  STS.128 [R0+UR8+0x4000], R124 ;  /* 0x0040007c00007988 */ /* 0x0009e20008000c08 */
[----:B------:R2:W-:Y:S06]  /*26b0*/  MEMBAR.ALL.CTA ;  /* 0x0000000000007992 */ /* 0x0005ec0000008000 */
[----:B--2---:R-:W2:Y:S02]  /*26c0*/  FENCE.VIEW.ASYNC.S ;  /* 0x00000000000073c6 */ /* 0x004ea40000000000 */
[----:B--2---:R-:W-:Y:S06]  /*26d0*/  BAR.SYNC.DEFER_BLOCKING 0x0 ;  /* 0x0000000000007b1d */ /* 0x004fec0000010000 */
[----:B------:R4:W-:Y:S01]  /*26e0*/  @UP1 UTMASTG.2D [UR12], [UR4] ;  /* 0x0000000c040013b5 */ /* 0x0009e20008008000 */
[----:B------:R0:W-:Y:S01]  /*26f0*/  UTMACMDFLUSH ;  /* 0x00000000000079b7 */ /* 0x0001e20000000000 */
[----:B------:R-:W-:-:S04]  /*2700*/  DEPBAR.LE SB0, 0x0 ;  /* 0x000080000000791a */ /* 0x000fc80000000000 */
[----:B------:R-:W-:Y:S08]  /*2710*/  BAR.SYNC.DEFER_BLOCKING 0x0 ;  /* 0x0000000000007b1d */ /* 0x000ff00000010000 */
[----:B------:R-:W-:Y:S06]  /*2720*/  BAR.SYNC.DEFER_BLOCKING 0x0 ;  /* 0x0000000000007b1d */ /* 0x000fec0000010000 */
[----:B----4-:R-:W-:Y:S05]  /*2730*/  @P2 BRA `(.L_x_63) ;  /* 0x0000000000a02947 */ /* 0x010fea0003800000 */
[----:B------:R-:W2:Y:S01]  /*2740*/  S2UR UR5, SR_CgaCtaId ;  /* 0x00000000000579c3 */ /* 0x000ea20000008800 */
[----:B------:R-:W-:Y:S01]  /*2750*/  NOP ;  /* 0x0000000000007918 */ /* 0x000fe20000000000 */
[----:B------:R-:W-:Y:S01]  /*2760*/  UMOV UR4, 0x50 ;  /* 0x0000005000047882 */ /* 0x000fe20000000000 */
[----:B------:R-:W-:Y:S02]  /*2770*/  IMAD.U32 R0, RZ, RZ, UR29 ;  /* 0x0000001dff007e24 */ /* 0x000fe4000f8e00ff */
[----:B------:R-:W-:Y:S02]  /*2780*/  IMAD.MOV.U32 R3, RZ, RZ, 0xff ;  /* 0x000000ffff037424 */ /* 0x000fe400078e00ff */
[----:B------:R-:W-:Y:S01]  /*2790*/  IMAD.MOV.U32 R7, RZ, RZ, 0x1 ;  /* 0x00000001ff077424 */ /* 0x000fe200078e00ff */
[----:B------:R-:W-:-:S04]  /*27a0*/  LOP3.LUT R0, R0, 0xffff, RZ, 0xc0, !PT ;  /* 0x0000ffff00007812 */ /* 0x000fc800078ec0ff */
[----:B------:R-:W-:-:S05]  /*27b0*/  SHF.R.U32.HI R0, RZ, 0x5, R0 ;  /* 0x00000005ff007819 */ /* 0x000fca0000011600 */
[----:B------:R-:W-:Y:S01]  /*27c0*/  VIADD R2, R0, 0x10 ;  /* 0x0000001000027836 */ /* 0x000fe20000000000 */
[----:B------:R-:W-:Y:S01]  /*27d0*/  SHF.L.U32 R0, R3, R0, RZ ;  /* 0x0000000003007219 */ /* 0x000fe200000006ff */
[----:B--2---:R-:W-:-:S03]  /*27e0*/  ULEA UR6, UR5, UR4, 0x18 ;  /* 0x0000000405067291 */ /* 0x004fc6000f8ec0ff */
[----:B------:R-:W-:-:S04]  /*27f0*/  SHF.L.U32 R3, R7, R2, RZ ;  /* 0x0000000207037219 */ /* 0x000fc800000006ff */
[----:B------:R-:W-:Y:S02]  /*2800*/  LOP3.LUT R0, R3, R0, RZ, 0xfc, !PT ;  /* 0x0000000003007212 */ /* 0x000fe400078efcff */
[----:B------:R-:W2:Y:S02]  /*2810*/  LDS R5, [UR6] ;  /* 0x00000006ff057984 */ /* 0x000ea40008000800 */
[C---:B------:R-:W-:Y:S02]  /*2820*/  LOP3.LUT R2, R0.reuse, 0xffff, RZ, 0xc0, !PT ;  /* 0x0000ffff00027812 */ /* 0x040fe400078ec0ff */
[----:B--2---:R-:W-:-:S04]  /*2830*/  LOP3.LUT R3, R0, 0xffff, R5, 0x80, !PT ;  /* 0x0000ffff00037812 */ /* 0x004fc800078e8005 */
[----:B------:R-:W-:-:S13]  /*2840*/  ISETP.NE.AND P0, PT, R3, R2, PT ;  /* 0x000000020300720c */ /* 0x000fda0003f05270 */
[----:B------:R-:W-:Y:S05]  /*2850*/  @P0 BRA `(.L_x_64) ;  /* 0x0000000000500947 */ /* 0x000fea0003800000 */
[----:B------:R-:W-:Y:S02]  /*2860*/  SHF.R.U32.HI R5, RZ, 0x10, R5 ;  /* 0x00000010ff057819 */ /* 0x000fe40000011605 */
[----:B------:R-:W-:-:S04]  /*2870*/  SHF.R.U32.HI R2, RZ, 0x10, R0 ;  /* 0x00000010ff027819 */ /* 0x000fc80000011600 */
[----:B------:R-:W-:-:S04]  /*2880*/  LOP3.LUT R5, R5, R2, RZ, 0xc0, !PT ;  /* 0x0000000205057212 */ /* 0x000fc800078ec0ff */
[----:B------:R-:W-:-:S13]  /*2890*/  ISETP.NE.AND P0, PT, R5, R2, PT ;  /* 0x000000020500720c */ /* 0x000fda0003f05270 */
[----:B------:R-:W-:Y:S05]  /*28a0*/  @P0 BRA `(.L_x_65) ;  /* 0x0000000000300947 */ /* 0x000fea0003800000 */
[----:B------:R-:W-:Y:S01]  /*28b0*/  R2UR UR4, R0 ;  /* 0x00000000000472ca */ /* 0x000fe200000e0000 */
[----:B------:R-:W-:Y:S01]  /*28c0*/  VOTEU.ANY UR5, UPT, PT ;  /* 0x0000000000057886 */ /* 0x000fe200038e0100 */
[----:B------:R-:W2:Y:S01]  /*28d0*/  S2R R0, SR_LANEID ;  /* 0x0000000000007919 */ /* 0x000ea20000000000 */
[----:B------:R-:W-:-:S10]  /*28e0*/  UFLO.U32 UR5, UR5 ;  /* 0x00000005000572bd */ /* 0x000fd400080e0000 */
[----:B------:R-:W-:-:S06]  /*28f0*/  ULOP3.LUT UR4, URZ, UR4, URZ, 0x33, !UPT ;  /* 0x00000004ff047292 */ /* 0x000fcc000f8e33ff */
[----:B------:R-:W-:-:S04]  /*2900*/  IMAD.U32 R2, RZ, RZ, UR4 ;  /* 0x00000004ff027e24 */ /* 0x000fc8000f8e00ff */
[----:B------:R-:W3:Y:S02]  /*2910*/  REDUX UR7, R2 ;  /* 0x00000000020773c4 */ /* 0x000ee40000000000 */
[----:B------:R4:W-:Y:S01]  /*2920*/  UTCATOMSWS.AND URZ, UR4 ;  /* 0x0000000400ff79e3 */ /* 0x0009e20008000000 */
[----:B--2---:R-:W-:Y:S01]  /*2930*/  ISETP.EQ.U32.AND P0, PT, R0, UR5, PT ;  /* 0x0000000500007c0c */ /* 0x004fe2000bf02070 */
[----:B---3--:R-:W-:-:S12]  /*2940*/  IMAD.U32 R0, RZ, RZ, UR7 ;  /* 0x00000007ff007e24 */ /* 0x008fd8000f8e00ff */
[----:B------:R4:W-:Y:S01]  /*2950*/  @P0 ATOMS.AND RZ, [UR6], R0 ;  /* 0x00000000ffff098c */ /* 0x0009e2000a800006 */
[----:B------:R-:W-:Y:S05]  /*2960*/  BRA `(.L_x_63) ;  /* 0x0000000000147947 */ /* 0x000fea0003800000 */
.L_x_65:
[----:B------:R-:W-:-:S07]  /*2970*/  MOV R2, 0x2990 ;  /* 0x0000299000027802 */ /* 0x000fce0000000f00 */
[----:B-1----:R-:W-:Y:S05]  /*2980*/  CALL.REL.NOINC `($__internal_0_$__cuda_sm10x_tcgen05_guardrail_trap_col_being_dealloced_not_returned_by_alloc) ;  /* 0x0000000000447944 */ /* 0x002fea0003c00000 */
[----:B------:R-:W-:Y:S05]  /*2990*/  BRA `(.L_x_63) ;  /* 0x0000000000087947 */ /* 0x000fea0003800000 */
.L_x_64:
[----:B------:R-:W-:-:S07]  /*29a0*/  MOV R2, 0x29c0 ;  /* 0x000029c000027802 */ /* 0x000fce0000000f00 */
[----:B-1----:R-:W-:Y:S05]  /*29b0*/  CALL.REL.NOINC `($__internal_2_$__cuda_sm10x_tcgen05_guardrail_trap_unallocated_columns_being_dealloced) ;  /* 0x0000000000507944 */ /* 0x002fea0003c00000 */
.L_x_63:
[----:B------:R-:W-:Y:S01]  /*29c0*/  NOP ;  /* 0x0000000000007918 */ /* 0x000fe20000000000 */
[----:B----4-:R-:W-:Y:S05]  /*29d0*/  EXIT ;  /* 0x000000000000794d */ /* 0x010fea0003800000 */
.L_x_54:
[----:B------:R-:W2:Y:S02]  /*29e0*/  SYNCS.PHASECHK.TRANS64.TRYWAIT P0, [UR8+0x6000], RZ ;  /* 0x006000ffff0075a7 */ /* 0x000ea40008001108 */
[----:B--2---:R-:W-:Y:S05]  /*29f0*/  @!P0 BRA `(.L_x_54) ;  /* 0xfffffffc00f88947 */ /* 0x004fea000383ffff */
[----:B------:R-:W-:Y:S05]  /*2a00*/  BRA `(.L_x_66) ;  /* 0xfffffff000407947 */ /* 0x000fea000383ffff */
.L_x_56:
[----:B------:R-:W2:Y:S02]  /*2a10*/  SYNCS.PHASECHK.TRANS64.TRYWAIT P1, [UR8+0x6010], RZ ;  /* 0x006010ffff0075a7 */ /* 0x000ea40008021108 */
[----:B--2---:R-:W-:Y:S05]  /*2a20*/  @!P1 BRA `(.L_x_56) ;  /* 0xfffffffc00f89947 */ /* 0x004fea000383ffff */
[----:B------:R-:W-:Y:S05]  /*2a30*/  BRA `(.L_x_67) ;  /* 0xfffffff000847947 */ /* 0x000fea000383ffff */
.L_x_57:
[----:B------:R-:W3:Y:S02]  /*2a40*/  SYNCS.PHASECHK.TRANS64.TRYWAIT P0, [UR8+0x6000], R3 ;  /* 0x00600003ff0075a7 */ /* 0x000ee40008001108 */
[----:B---3--:R-:W-:Y:S05]  /*2a50*/  @!P0 BRA `(.L_x_57) ;  /* 0xfffffffc00f88947 */ /* 0x008fea000383ffff */
[----:B------:R-:W-:Y:S05]  /*2a60*/  BRA `(.L_x_68) ;  /* 0xfffffff000f07947 */ /* 0x000fea000383ffff */
.L_x_59:
[----:B------:R-:W3:Y:S02]  /*2a70*/  SYNCS.PHASECHK.TRANS64.TRYWAIT P0, [UR8+0x6010], R3 ;  /* 0x00601003ff0075a7 */ /* 0x000ee40008001108 */
[----:B---3--:R-:W-:Y:S05]  /*2a80*/  @!P0 BRA `(.L_x_59) ;  /* 0xfffffffc00f88947 */ /* 0x008fea000383ffff */
[----:B------:R-:W-:Y:S05]  /*2a90*/  BRA `(.L_x_69) ;  /* 0xfffffff400287947 */ /* 0x000fea000383ffff */
        .weak           $__internal_0_$__cuda_sm10x_tcgen05_guardrail_trap_col_being_dealloced_not_returned_by_alloc
        .type           $__internal_0_$__cuda_sm10x_tcgen05_guardrail_trap_col_being_dealloced_not_returned_by_alloc,@function
        .size           $__internal_0_$__cuda_sm10x_tcgen05_guardrail_trap_col_being_dealloced_not_returned_by_alloc,($__internal_1_$__cuda_sm10x_tcgen05_guardrail_trap_phase_invalid_during_alloc - $__internal_0_$__cuda_sm10x_tcgen05_guardrail_trap_col_being_dealloced_not_returned_by_alloc)
$__internal_0_$__cuda_sm10x_tcgen05_guardrail_trap_col_being_dealloced_not_returned_by_alloc:
[----:B------:R-:W-:Y:S05]  /*2aa0*/  BPT.TRAP 0x1 ;  /* 0x000000040000795c */ /* 0x000fea0000300000 */
[----:B------:R-:W-:-:S04]  /*2ab0*/  IMAD.MOV.U32 R3, RZ, RZ, 0x0 ;  /* 0x00000000ff037424 */ /* 0x000fc800078e00ff */
[----:B------:R-:W-:Y:S05]  /*2ac0*/  RET.REL.NODEC R2 `(gluon_tcgen05) ;  /* 0xffffffd4024c7950 */ /* 0x000fea0003c3ffff */
        .weak           $__internal_1_$__cuda_sm10x_tcgen05_guardrail_trap_phase_invalid_during_alloc
        .type           $__internal_1_$__cuda_sm10x_tcgen05_guardrail_trap_phase_invalid_during_alloc,@function
        .size           $__internal_1_$__cuda_sm10x_tcgen05_guardrail_trap_phase_invalid_during_alloc,($__internal_2_$__cuda_sm10x_tcgen05_guardrail_trap_unallocated_columns_being_dealloced - $__internal_1_$__cuda_sm10x_tcgen05_guardrail_trap_phase_invalid_during_alloc)
$__internal_1_$__cuda_sm10x_tcgen05_guardrail_trap_phase_invalid_during_alloc:
[----:B------:R-:W-:Y:S05]  /*2ad0*/  BPT.TRAP 0x1 ;  /* 0x000000040000795c */ /* 0x000fea0000300000 */
[----:B------:R-:W-:-:S04]  /*2ae0*/  IMAD.MOV.U32 R3, RZ, RZ, 0x0 ;  /* 0x00000000ff037424 */ /* 0x000fc800078e00ff */
[----:B------:R-:W-:Y:S05]  /*2af0*/  RET.REL.NODEC R2 `(gluon_tcgen05) ;  /* 0xffffffd402407950 */ /* 0x000fea0003c3ffff */
        .weak           $__internal_2_$__cuda_sm10x_tcgen05_guardrail_trap_unallocated_columns_being_dealloced
        .type           $__internal_2_$__cuda_sm10x_tcgen05_guardrail_trap_unallocated_columns_being_dealloced,@function
        .size           $__internal_2_$__cuda_sm10x_tcgen05_guardrail_trap_unallocated_columns_being_dealloced,(.L_x_73 - $__internal_2_$__cuda_sm10x_tcgen05_guardrail_trap_unallocated_columns_being_dealloced)
$__internal_2_$__cuda_sm10x_tcgen05_guardrail_trap_unallocated_columns_being_dealloced:
[----:B------:R-:W-:Y:S05]  /*2b00*/  BPT.TRAP 0x1 ;  /* 0x000000040000795c */ /* 0x000fea0000300000 */
[----:B------:R-:W-:-:S04]  /*2b10*/  IMAD.MOV.U32 R3, RZ, RZ, 0x0 ;  /* 0x00000000ff037424 */ /* 0x000fc800078e00ff */
[----:B------:R-:W-:Y:S05]  /*2b20*/  RET.REL.NODEC R2 `(gluon_tcgen05) ;  /* 0xffffffd402347950 */ /* 0x000fea0003c3ffff */
.L_x_70:
[----:B------:R-:W-:-:S00]  /*2b30*/  BRA `(.L_x_70) ;  /* 0xfffffffc00fc7947 */ /* 0x000fc0000383ffff */
[----:B------:R-:W-:-:S00]  /*2b40*/  NOP ;  /* 0x0000000000007918 */ /* 0x000fc00000000000 */
        /* <DEDUP_REMOVED lines=11> */
.L_x_73:


//--------------------- .nv.shared.gluon_tcgen05  --------------------------
	.section	.nv.shared.gluon_tcgen05,"aw",@nobits
	.sectionflags	@""
	.align	16
	.zero		1024


//--------------------- .nv.shared.reserved.0     --------------------------
	.section	.nv.shared.reserved.0,"aw",@nobits
	.align	8
	.weak		__nv_reservedSMEM_offset_0_alias
	.size		__nv_reservedSMEM_offset_0_alias, 0, 64
	.other		__nv_reservedSMEM_offset_0_alias,@"STO_CUDA_RESERVED_SHARED STV_DEFAULT"
__nv_reservedSMEM_offset_0_alias:
	.zero		0
.nv.shared.reserved.0:
	.zero		64
	.weak		__nv_reservedSMEM_allocation_phase
	.type		__nv_reservedSMEM_allocation_phase,@object
	.size		__nv_reservedSMEM_allocation_phase,(.L_0 - __nv_reservedSMEM_allocation_phase)
__nv_reservedSMEM_allocation_phase:
	.zero		1
.L_0:
	.zero		7
	.weak		__nv_reservedSMEM_devtool_atexit_pc
	.type		__nv_reservedSMEM_devtool_atexit_pc,@object
	.size		__nv_reservedSMEM_devtool_atexit_pc,(__nv_reservedSMEM_allocation_mask - __nv_reservedSMEM_devtool_atexit_pc)
__nv_reservedSMEM_devtool_atexit_pc:
	.zero		8
	.weak		__nv_reservedSMEM_allocation_mask
	.type		__nv_reservedSMEM_allocation_mask,@object
	.size		__nv_reservedSMEM_allocation_mask,(.L_2 - __nv_reservedSMEM_allocation_mask)
__nv_reservedSMEM_allocation_mask:
	.zero		4
.L_2:


//--------------------- .nv.constant0.gluon_tcgen05 --------------------------
	.section	.nv.constant0.gluon_tcgen05,"a",@progbits
	.sectionflags	@""
	.align	4
.nv.constant0.gluon_tcgen05:
	.zero		976


//--------------------- SYMBOLS --------------------------

	.type		.nv.reservedSmem.offset0,@object
	.size		.nv.reservedSmem.offset0,0x4
	.type		.nv.reservedSmem.cap,@object
	.size		.nv.reservedSmem.cap,0x4
